//
// Generated by NVIDIA NVVM Compiler
//
// Compiler Build ID: CL-36424714
// Cuda compilation tools, release 13.0, V13.0.88
// Based on NVVM 20.0.0
//

.version 9.0
.target sm_100
.address_size 64

	// .globl	complexMul
.func  (.param .align 16 .b8 func_retval0[16]) __internal_trig_reduction_slowpathd
(
	.param .b64 __internal_trig_reduction_slowpathd_param_0
)
;
.func  (.param .b64 func_retval0) __internal_accurate_pow
(
	.param .b64 __internal_accurate_pow_param_0
)
;
.global .align 8 .b8 __cudart_i2opi_d[144] = {8, 93, 141, 31, 177, 95, 251, 107, 234, 146, 82, 138, 247, 57, 7, 61, 123, 241, 229, 235, 199, 186, 39, 117, 45, 234, 95, 158, 102, 63, 70, 79, 183, 9, 203, 39, 207, 126, 54, 109, 31, 109, 10, 90, 139, 17, 47, 239, 15, 152, 5, 222, 255, 151, 248, 31, 59, 40, 249, 189, 139, 95, 132, 156, 244, 57, 83, 131, 57, 214, 145, 57, 65, 126, 95, 180, 38, 112, 156, 233, 132, 68, 187, 46, 245, 53, 130, 232, 62, 167, 41, 177, 28, 235, 29, 254, 28, 146, 209, 9, 234, 46, 73, 6, 224, 210, 77, 66, 58, 110, 36, 183, 97, 197, 187, 222, 171, 99, 81, 254, 65, 144, 67, 60, 153, 149, 98, 219, 192, 221, 52, 245, 209, 87, 39, 252, 41, 21, 68, 78, 110, 131, 249, 162};
.global .align 16 .b8 __cudart_sin_cos_coeffs[128] = {70, 210, 176, 44, 241, 229, 90, 190, 146, 227, 172, 105, 227, 29, 199, 62, 161, 98, 219, 25, 160, 1, 42, 191, 24, 8, 17, 17, 17, 17, 129, 63, 84, 85, 85, 85, 85, 85, 197, 191, 0, 0, 0, 0, 0, 0, 0, 0, 0, 0, 0, 0, 0, 0, 0, 0, 100, 129, 253, 32, 131, 255, 168, 189, 40, 133, 239, 193, 167, 238, 33, 62, 217, 230, 6, 142, 79, 126, 146, 190, 233, 188, 221, 25, 160, 1, 250, 62, 71, 93, 193, 22, 108, 193, 86, 191, 81, 85, 85, 85, 85, 85, 165, 63, 0, 0, 0, 0, 0, 0, 224, 191, 0, 0, 0, 0, 0, 0, 240, 63};

.visible .entry complexMul(
	.param .u64 .ptr .align 1 complexMul_param_0,
	.param .u32 complexMul_param_1,
	.param .f64 complexMul_param_2,
	.param .f64 complexMul_param_3,
	.param .u32 complexMul_param_4,
	.param .f64 complexMul_param_5
)
{
	.reg .pred 	%p<39>;
	.reg .b32 	%r<67>;
	.reg .b32 	%f<10>;
	.reg .b64 	%rd<13>;
	.reg .b64 	%fd<136>;

	ld.param.u64 	%rd2, [complexMul_param_0];
	ld.param.u32 	%r16, [complexMul_param_1];
	ld.param.f64 	%fd36, [complexMul_param_2];
	ld.param.f64 	%fd37, [complexMul_param_3];
	ld.param.u32 	%r17, [complexMul_param_4];
	ld.param.f64 	%fd35, [complexMul_param_5];
	cvta.to.global.u64 	%rd3, %rd2;
	mul.f64 	%fd38, %fd36, 0d401921FB54442D28;
	div.rn.f64 	%fd39, %fd38, 0d3DF08FB7829C395A;
	mov.u32 	%r18, %tid.x;
	mov.u32 	%r19, %ctaid.x;
	mov.u32 	%r20, %ntid.x;
	mad.lo.s32 	%r1, %r19, %r20, %r18;
	mul.wide.s32 	%rd4, %r1, 8;
	add.s64 	%rd1, %rd3, %rd4;
	ld.global.v2.f32 	{%f2, %f1}, [%rd1];
	cvt.rn.f64.s32 	%fd40, %r1;
	mul.f64 	%fd41, %fd35, %fd40;
	shr.u32 	%r21, %r16, 31;
	add.s32 	%r22, %r16, %r21;
	shr.s32 	%r23, %r22, 1;
	cvt.rn.f64.s32 	%fd42, %r23;
	div.rn.f64 	%fd43, %fd41, %fd42;
	setp.gt.f64 	%p1, %fd43, %fd35;
	sub.f64 	%fd44, %fd43, %fd35;
	sub.f64 	%fd45, %fd35, %fd44;
	selp.f64 	%fd1, %fd45, %fd43, %p1;
	setp.gt.s32 	%p2, %r1, %r23;
	neg.f64 	%fd46, %fd1;
	selp.f64 	%fd47, %fd1, %fd46, %p2;
	mul.f64 	%fd48, %fd1, %fd47;
	mul.f64 	%fd49, %fd39, %fd48;
	cvt.rn.f64.s32 	%fd50, %r17;
	fma.rn.f64 	%fd51, %fd1, %fd50, %fd37;
	mul.f64 	%fd52, %fd37, %fd51;
	mul.f64 	%fd53, %fd37, %fd52;
	div.rn.f64 	%fd2, %fd49, %fd53;
	mul.f64 	%fd54, %fd35, 0d3FE0000000000000;
	setp.leu.f64 	%p3, %fd1, %fd54;
	@%p3 bra 	$L__BB0_9;
	mul.f64 	%fd66, %fd35, 0d3FEE147AE147AE14;
	div.rn.f64 	%fd3, %fd1, %fd66;
	{
	.reg .b32 %temp; 
	mov.b64 	{%temp, %r2}, %fd3;
	}
	mov.f64 	%fd67, 0d4054000000000000;
	{
	.reg .b32 %temp; 
	mov.b64 	{%temp, %r39}, %fd67;
	}
	and.b32  	%r4, %r39, 2146435072;
	setp.eq.s32 	%p17, %r4, 1074790400;
	abs.f64 	%fd4, %fd3;
	{ // callseq 1, 0
	.param .b64 param0;
	st.param.f64 	[param0], %fd4;
	.param .b64 retval0;
	call.uni (retval0), 
	__internal_accurate_pow, 
	(
	param0
	);
	ld.param.f64 	%fd68, [retval0];
	} // callseq 1
	setp.lt.s32 	%p18, %r2, 0;
	neg.f64 	%fd70, %fd68;
	selp.f64 	%fd71, %fd70, %fd68, %p17;
	selp.f64 	%fd129, %fd71, %fd68, %p18;
	setp.neu.f64 	%p19, %fd3, 0d0000000000000000;
	@%p19 bra 	$L__BB0_3;
	setp.eq.s32 	%p20, %r4, 1074790400;
	selp.b32 	%r40, %r2, 0, %p20;
	setp.lt.s32 	%p21, %r39, 0;
	or.b32  	%r41, %r40, 2146435072;
	selp.b32 	%r42, %r41, %r40, %p21;
	mov.b32 	%r43, 0;
	mov.b64 	%fd129, {%r43, %r42};
$L__BB0_3:
	add.f64 	%fd72, %fd3, 0d4054000000000000;
	{
	.reg .b32 %temp; 
	mov.b64 	{%temp, %r44}, %fd72;
	}
	and.b32  	%r45, %r44, 2146435072;
	setp.ne.s32 	%p22, %r45, 2146435072;
	@%p22 bra 	$L__BB0_8;
	setp.num.f64 	%p23, %fd3, %fd3;
	@%p23 bra 	$L__BB0_6;
	mov.f64 	%fd73, 0d4054000000000000;
	add.rn.f64 	%fd129, %fd3, %fd73;
	bra.uni 	$L__BB0_8;
$L__BB0_6:
	setp.neu.f64 	%p24, %fd4, 0d7FF0000000000000;
	@%p24 bra 	$L__BB0_8;
	setp.lt.s32 	%p25, %r2, 0;
	setp.eq.s32 	%p26, %r4, 1074790400;
	setp.lt.s32 	%p27, %r39, 0;
	selp.b32 	%r47, 0, 2146435072, %p27;
	and.b32  	%r48, %r39, 2147483647;
	setp.ne.s32 	%p28, %r48, 1071644672;
	or.b32  	%r49, %r47, -2147483648;
	selp.b32 	%r50, %r49, %r47, %p28;
	selp.b32 	%r51, %r50, %r47, %p26;
	selp.b32 	%r52, %r51, %r47, %p25;
	mov.b32 	%r53, 0;
	mov.b64 	%fd129, {%r53, %r52};
$L__BB0_8:
	setp.eq.f64 	%p29, %fd3, 0d3FF0000000000000;
	add.f64 	%fd74, %fd129, 0d3FF0000000000000;
	sqrt.rn.f64 	%fd75, %fd74;
	selp.f64 	%fd132, 0d3FF6A09E667F3BCD, %fd75, %p29;
	bra.uni 	$L__BB0_17;
$L__BB0_9:
	sub.f64 	%fd55, %fd35, %fd1;
	mul.f64 	%fd56, %fd35, 0d3FEAE147AE147AE1;
	div.rn.f64 	%fd12, %fd55, %fd56;
	{
	.reg .b32 %temp; 
	mov.b64 	{%temp, %r5}, %fd12;
	}
	mov.f64 	%fd57, 0d4054000000000000;
	{
	.reg .b32 %temp; 
	mov.b64 	{%temp, %r24}, %fd57;
	}
	and.b32  	%r7, %r24, 2146435072;
	setp.eq.s32 	%p4, %r7, 1074790400;
	abs.f64 	%fd13, %fd12;
	{ // callseq 0, 0
	.param .b64 param0;
	st.param.f64 	[param0], %fd13;
	.param .b64 retval0;
	call.uni (retval0), 
	__internal_accurate_pow, 
	(
	param0
	);
	ld.param.f64 	%fd58, [retval0];
	} // callseq 0
	setp.lt.s32 	%p5, %r5, 0;
	neg.f64 	%fd60, %fd58;
	selp.f64 	%fd61, %fd60, %fd58, %p4;
	selp.f64 	%fd131, %fd61, %fd58, %p5;
	setp.neu.f64 	%p6, %fd12, 0d0000000000000000;
	@%p6 bra 	$L__BB0_11;
	setp.eq.s32 	%p7, %r7, 1074790400;
	selp.b32 	%r25, %r5, 0, %p7;
	setp.lt.s32 	%p8, %r24, 0;
	or.b32  	%r26, %r25, 2146435072;
	selp.b32 	%r27, %r26, %r25, %p8;
	mov.b32 	%r28, 0;
	mov.b64 	%fd131, {%r28, %r27};
$L__BB0_11:
	add.f64 	%fd62, %fd12, 0d4054000000000000;
	{
	.reg .b32 %temp; 
	mov.b64 	{%temp, %r29}, %fd62;
	}
	and.b32  	%r30, %r29, 2146435072;
	setp.ne.s32 	%p9, %r30, 2146435072;
	@%p9 bra 	$L__BB0_16;
	setp.num.f64 	%p10, %fd12, %fd12;
	@%p10 bra 	$L__BB0_14;
	mov.f64 	%fd63, 0d4054000000000000;
	add.rn.f64 	%fd131, %fd12, %fd63;
	bra.uni 	$L__BB0_16;
$L__BB0_14:
	setp.neu.f64 	%p11, %fd13, 0d7FF0000000000000;
	@%p11 bra 	$L__BB0_16;
	setp.lt.s32 	%p12, %r5, 0;
	setp.eq.s32 	%p13, %r7, 1074790400;
	setp.lt.s32 	%p14, %r24, 0;
	selp.b32 	%r32, 0, 2146435072, %p14;
	and.b32  	%r33, %r24, 2147483647;
	setp.ne.s32 	%p15, %r33, 1071644672;
	or.b32  	%r34, %r32, -2147483648;
	selp.b32 	%r35, %r34, %r32, %p15;
	selp.b32 	%r36, %r35, %r32, %p13;
	selp.b32 	%r37, %r36, %r32, %p12;
	mov.b32 	%r38, 0;
	mov.b64 	%fd131, {%r38, %r37};
$L__BB0_16:
	setp.eq.f64 	%p16, %fd12, 0d3FF0000000000000;
	add.f64 	%fd64, %fd131, 0d3FF0000000000000;
	sqrt.rn.f64 	%fd65, %fd64;
	selp.f64 	%fd132, 0d3FF6A09E667F3BCD, %fd65, %p16;
$L__BB0_17:
	rcp.rn.f64 	%fd22, %fd132;
	abs.f64 	%fd23, %fd2;
	setp.neu.f64 	%p30, %fd23, 0d7FF0000000000000;
	@%p30 bra 	$L__BB0_19;
	mov.f64 	%fd81, 0d0000000000000000;
	mul.rn.f64 	%fd134, %fd2, %fd81;
	mov.b32 	%r65, 1;
	bra.uni 	$L__BB0_22;
$L__BB0_19:
	mul.f64 	%fd76, %fd2, 0d3FE45F306DC9C883;
	cvt.rni.s32.f64 	%r64, %fd76;
	cvt.rn.f64.s32 	%fd77, %r64;
	fma.rn.f64 	%fd78, %fd77, 0dBFF921FB54442D18, %fd2;
	fma.rn.f64 	%fd79, %fd77, 0dBC91A62633145C00, %fd78;
	fma.rn.f64 	%fd134, %fd77, 0dB97B839A252049C0, %fd79;
	setp.ltu.f64 	%p31, %fd23, 0d41E0000000000000;
	@%p31 bra 	$L__BB0_21;
	{ // callseq 2, 0
	.param .b64 param0;
	st.param.f64 	[param0], %fd2;
	.param .align 16 .b8 retval0[16];
	call.uni (retval0), 
	__internal_trig_reduction_slowpathd, 
	(
	param0
	);
	ld.param.f64 	%fd134, [retval0];
	ld.param.b32 	%r64, [retval0+8];
	} // callseq 2
$L__BB0_21:
	add.s32 	%r65, %r64, 1;
$L__BB0_22:
	setp.neu.f64 	%p32, %fd23, 0d7FF0000000000000;
	shl.b32 	%r56, %r65, 6;
	cvt.u64.u32 	%rd5, %r56;
	and.b64  	%rd6, %rd5, 64;
	mov.u64 	%rd7, __cudart_sin_cos_coeffs;
	add.s64 	%rd8, %rd7, %rd6;
	mul.rn.f64 	%fd82, %fd134, %fd134;
	and.b32  	%r57, %r65, 1;
	setp.eq.b32 	%p33, %r57, 1;
	selp.f64 	%fd83, 0dBDA8FF8320FD8164, 0d3DE5DB65F9785EBA, %p33;
	ld.global.nc.v2.f64 	{%fd84, %fd85}, [%rd8];
	fma.rn.f64 	%fd86, %fd83, %fd82, %fd84;
	fma.rn.f64 	%fd87, %fd86, %fd82, %fd85;
	ld.global.nc.v2.f64 	{%fd88, %fd89}, [%rd8+16];
	fma.rn.f64 	%fd90, %fd87, %fd82, %fd88;
	fma.rn.f64 	%fd91, %fd90, %fd82, %fd89;
	ld.global.nc.v2.f64 	{%fd92, %fd93}, [%rd8+32];
	fma.rn.f64 	%fd94, %fd91, %fd82, %fd92;
	fma.rn.f64 	%fd95, %fd94, %fd82, %fd93;
	fma.rn.f64 	%fd96, %fd95, %fd134, %fd134;
	fma.rn.f64 	%fd97, %fd95, %fd82, 0d3FF0000000000000;
	selp.f64 	%fd98, %fd97, %fd96, %p33;
	and.b32  	%r58, %r65, 2;
	setp.eq.s32 	%p34, %r58, 0;
	mov.f64 	%fd99, 0d0000000000000000;
	sub.f64 	%fd100, %fd99, %fd98;
	selp.f64 	%fd29, %fd98, %fd100, %p34;
	@%p32 bra 	$L__BB0_24;
	mov.f64 	%fd106, 0d0000000000000000;
	mul.rn.f64 	%fd135, %fd2, %fd106;
	mov.b32 	%r66, 0;
	bra.uni 	$L__BB0_26;
$L__BB0_24:
	mul.f64 	%fd101, %fd2, 0d3FE45F306DC9C883;
	cvt.rni.s32.f64 	%r66, %fd101;
	cvt.rn.f64.s32 	%fd102, %r66;
	fma.rn.f64 	%fd103, %fd102, 0dBFF921FB54442D18, %fd2;
	fma.rn.f64 	%fd104, %fd102, 0dBC91A62633145C00, %fd103;
	fma.rn.f64 	%fd135, %fd102, 0dB97B839A252049C0, %fd104;
	setp.ltu.f64 	%p35, %fd23, 0d41E0000000000000;
	@%p35 bra 	$L__BB0_26;
	{ // callseq 3, 0
	.param .b64 param0;
	st.param.f64 	[param0], %fd2;
	.param .align 16 .b8 retval0[16];
	call.uni (retval0), 
	__internal_trig_reduction_slowpathd, 
	(
	param0
	);
	ld.param.f64 	%fd135, [retval0];
	ld.param.b32 	%r66, [retval0+8];
	} // callseq 3
$L__BB0_26:
	shl.b32 	%r61, %r66, 6;
	cvt.u64.u32 	%rd9, %r61;
	and.b64  	%rd10, %rd9, 64;
	add.s64 	%rd12, %rd7, %rd10;
	mul.rn.f64 	%fd107, %fd135, %fd135;
	and.b32  	%r62, %r66, 1;
	setp.eq.b32 	%p36, %r62, 1;
	selp.f64 	%fd108, 0dBDA8FF8320FD8164, 0d3DE5DB65F9785EBA, %p36;
	ld.global.nc.v2.f64 	{%fd109, %fd110}, [%rd12];
	fma.rn.f64 	%fd111, %fd108, %fd107, %fd109;
	fma.rn.f64 	%fd112, %fd111, %fd107, %fd110;
	ld.global.nc.v2.f64 	{%fd113, %fd114}, [%rd12+16];
	fma.rn.f64 	%fd115, %fd112, %fd107, %fd113;
	fma.rn.f64 	%fd116, %fd115, %fd107, %fd114;
	ld.global.nc.v2.f64 	{%fd117, %fd118}, [%rd12+32];
	fma.rn.f64 	%fd119, %fd116, %fd107, %fd117;
	fma.rn.f64 	%fd120, %fd119, %fd107, %fd118;
	fma.rn.f64 	%fd121, %fd120, %fd135, %fd135;
	fma.rn.f64 	%fd122, %fd120, %fd107, 0d3FF0000000000000;
	selp.f64 	%fd123, %fd122, %fd121, %p36;
	and.b32  	%r63, %r66, 2;
	setp.eq.s32 	%p37, %r63, 0;
	mov.f64 	%fd124, 0d0000000000000000;
	sub.f64 	%fd125, %fd124, %fd123;
	selp.f64 	%fd126, %fd123, %fd125, %p37;
	mul.f64 	%fd34, %fd22, %fd126;
	setp.ge.s32 	%p38, %r1, %r16;
	@%p38 bra 	$L__BB0_28;
	cvt.rn.f32.f64 	%f3, %fd34;
	mul.f64 	%fd127, %fd22, %fd29;
	cvt.rn.f32.f64 	%f4, %fd127;
	mul.f32 	%f5, %f2, %f4;
	mul.f32 	%f6, %f1, %f3;
	sub.f32 	%f7, %f5, %f6;
	mul.f32 	%f8, %f2, %f3;
	fma.rn.f32 	%f9, %f1, %f4, %f8;
	st.global.v2.f32 	[%rd1], {%f7, %f9};
$L__BB0_28:
	ret;

}
	// .globl	typecaste
.visible .entry typecaste(
	.param .u64 .ptr .align 1 typecaste_param_0,
	.param .u64 .ptr .align 1 typecaste_param_1,
	.param .u32 typecaste_param_2
)
{
	.reg .pred 	%p<2>;
	.reg .b16 	%rs<2>;
	.reg .b32 	%r<6>;
	.reg .b32 	%f<3>;
	.reg .b64 	%rd<9>;

	ld.param.u64 	%rd1, [typecaste_param_0];
	ld.param.u64 	%rd2, [typecaste_param_1];
	ld.param.u32 	%r2, [typecaste_param_2];
	mov.u32 	%r3, %tid.x;
	mov.u32 	%r4, %ctaid.x;
	mov.u32 	%r5, %ntid.x;
	mad.lo.s32 	%r1, %r4, %r5, %r3;
	setp.ge.s32 	%p1, %r1, %r2;
	@%p1 bra 	$L__BB1_2;
	cvta.to.global.u64 	%rd3, %rd2;
	cvta.to.global.u64 	%rd4, %rd1;
	cvt.s64.s32 	%rd5, %r1;
	add.s64 	%rd6, %rd3, %rd5;
	ld.global.s8 	%rs1, [%rd6];
	cvt.rn.f32.s16 	%f1, %rs1;
	mul.wide.s32 	%rd7, %r1, 8;
	add.s64 	%rd8, %rd4, %rd7;
	mov.f32 	%f2, 0f00000000;
	st.global.v2.f32 	[%rd8], {%f1, %f2};
$L__BB1_2:
	ret;

}
	// .globl	scale
.visible .entry scale(
	.param .u64 .ptr .align 1 scale_param_0,
	.param .u64 .ptr .align 1 scale_param_1,
	.param .u32 scale_param_2
)
{
	.reg .pred 	%p<2>;
	.reg .b32 	%r<8>;
	.reg .b32 	%f<4>;
	.reg .b64 	%rd<9>;

	ld.param.u64 	%rd1, [scale_param_0];
	ld.param.u64 	%rd2, [scale_param_1];
	ld.param.u32 	%r2, [scale_param_2];
	mov.u32 	%r3, %tid.x;
	mov.u32 	%r4, %ctaid.x;
	mov.u32 	%r5, %ntid.x;
	mad.lo.s32 	%r1, %r4, %r5, %r3;
	setp.ge.s32 	%p1, %r1, %r2;
	@%p1 bra 	$L__BB2_2;
	cvta.to.global.u64 	%rd3, %rd1;
	cvta.to.global.u64 	%rd4, %rd2;
	mul.wide.s32 	%rd5, %r1, 8;
	add.s64 	%rd6, %rd3, %rd5;
	ld.global.f32 	%f1, [%rd6];
	cvt.rn.f32.s32 	%f2, %r2;
	div.rn.f32 	%f3, %f1, %f2;
	cvt.rzi.s32.f32 	%r6, %f3;
	shl.b32 	%r7, %r1, 1;
	cvt.s64.s32 	%rd7, %r7;
	add.s64 	%rd8, %rd4, %rd7;
	st.global.u8 	[%rd8], %r6;
$L__BB2_2:
	ret;

}
.func  (.param .align 16 .b8 func_retval0[16]) __internal_trig_reduction_slowpathd(
	.param .b64 __internal_trig_reduction_slowpathd_param_0
)
{
	.local .align 8 .b8 	__local_depot3[40];
	.reg .b64 	%SP;
	.reg .b64 	%SPL;
	.reg .pred 	%p<10>;
	.reg .b32 	%r<47>;
	.reg .b64 	%rd<74>;
	.reg .b64 	%fd<5>;

	mov.u64 	%SPL, __local_depot3;
	ld.param.f64 	%fd4, [__internal_trig_reduction_slowpathd_param_0];
	add.u64 	%rd1, %SPL, 0;
	{
	.reg .b32 %temp; 
	mov.b64 	{%temp, %r1}, %fd4;
	}
	shr.u32 	%r2, %r1, 20;
	and.b32  	%r3, %r2, 2047;
	setp.eq.s32 	%p1, %r3, 2047;
	mov.b32 	%r46, 0;
	@%p1 bra 	$L__BB3_9;
	add.s32 	%r20, %r3, -1024;
	mov.b64 	%rd20, %fd4;
	shl.b64 	%rd2, %rd20, 11;
	shr.u32 	%r4, %r20, 6;
	sub.s32 	%r45, 15, %r4;
	sub.s32 	%r21, 19, %r4;
	setp.lt.u32 	%p2, %r20, 128;
	selp.b32 	%r6, 18, %r21, %p2;
	setp.ge.s32 	%p3, %r45, %r6;
	mov.b64 	%rd70, 0;
	@%p3 bra 	$L__BB3_4;
	add.s32 	%r23, %r6, %r4;
	neg.s32 	%r43, %r23;
	or.b64  	%rd3, %rd2, -9223372036854775808;
	mov.b64 	%rd70, 0;
	mov.b32 	%r42, 0;
	mov.u64 	%rd25, __cudart_i2opi_d;
	mov.u32 	%r44, %r45;
$L__BB3_3:
	.pragma "nounroll";
	mul.wide.s32 	%rd22, %r42, 8;
	add.s64 	%rd23, %rd1, %rd22;
	mul.wide.s32 	%rd24, %r44, 8;
	add.s64 	%rd26, %rd25, %rd24;
	ld.global.nc.u64 	%rd27, [%rd26];
	{
	.reg .u32 %r0, %r1, %r2, %r3, %alo, %ahi, %blo, %bhi, %clo, %chi;
	mov.b64 	{%alo,%ahi}, %rd27;
	mov.b64 	{%blo,%bhi}, %rd3;
	mov.b64 	{%clo,%chi}, %rd70;
	mad.lo.cc.u32 	%r0, %alo, %blo, %clo;
	madc.hi.cc.u32 	%r1, %alo, %blo, %chi;
	madc.hi.u32 	%r2, %alo, %bhi, 0;
	mad.lo.cc.u32 	%r1, %alo, %bhi, %r1;
	madc.hi.cc.u32 	%r2, %ahi, %blo, %r2;
	madc.hi.u32 	%r3, %ahi, %bhi, 0;
	mad.lo.cc.u32 	%r1, %ahi, %blo, %r1;
	madc.lo.cc.u32 	%r2, %ahi, %bhi, %r2;
	addc.u32 	%r3, %r3, 0;
	mov.b64 	%rd28, {%r0,%r1};
	mov.b64 	%rd70, {%r2,%r3};
	}
	st.local.u64 	[%rd23], %rd28;
	add.s32 	%r44, %r44, 1;
	add.s32 	%r43, %r43, 1;
	add.s32 	%r42, %r42, 1;
	setp.ne.s32 	%p4, %r43, -15;
	mov.u32 	%r45, %r6;
	@%p4 bra 	$L__BB3_3;
$L__BB3_4:
	cvt.s64.s32 	%rd29, %r45;
	cvt.u64.u32 	%rd30, %r4;
	add.s64 	%rd31, %rd30, %rd29;
	shl.b64 	%rd32, %rd31, 3;
	add.s64 	%rd33, %rd1, %rd32;
	st.local.u64 	[%rd33+-120], %rd70;
	and.b32  	%r15, %r2, 63;
	ld.local.u64 	%rd72, [%rd1+16];
	ld.local.u64 	%rd71, [%rd1+24];
	setp.eq.s32 	%p5, %r15, 0;
	@%p5 bra 	$L__BB3_6;
	shl.b64 	%rd34, %rd71, %r15;
	shr.u64 	%rd35, %rd72, 1;
	xor.b32  	%r24, %r15, 63;
	shr.u64 	%rd36, %rd35, %r24;
	or.b64  	%rd71, %rd34, %rd36;
	ld.local.u64 	%rd37, [%rd1+8];
	shl.b64 	%rd38, %rd72, %r15;
	shr.u64 	%rd39, %rd37, 1;
	shr.u64 	%rd40, %rd39, %r24;
	or.b64  	%rd72, %rd38, %rd40;
$L__BB3_6:
	and.b32  	%r25, %r1, -2147483648;
	shr.u64 	%rd41, %rd71, 62;
	cvt.u32.u64 	%r26, %rd41;
	mov.b64 	{%r27, %r28}, %rd71;
	mov.b64 	{%r29, %r30}, %rd72;
	shf.l.wrap.b32 	%r31, %r30, %r27, 2;
	shf.l.wrap.b32 	%r32, %r27, %r28, 2;
	mov.b64 	%rd42, {%r31, %r32};
	shl.b64 	%rd43, %rd72, 2;
	shr.u64 	%rd44, %rd42, 63;
	cvt.u32.u64 	%r33, %rd44;
	add.s32 	%r34, %r33, %r26;
	setp.eq.s32 	%p6, %r25, 0;
	neg.s32 	%r35, %r34;
	selp.b32 	%r46, %r34, %r35, %p6;
	setp.gt.s64 	%p7, %rd42, -1;
	mov.b64 	%rd45, 0;
	{
	.reg .u32 %r0, %r1, %r2, %r3, %a0, %a1, %a2, %a3, %b0, %b1, %b2, %b3;
	mov.b64 	{%a0,%a1}, %rd45;
	mov.b64 	{%a2,%a3}, %rd45;
	mov.b64 	{%b0,%b1}, %rd43;
	mov.b64 	{%b2,%b3}, %rd42;
	sub.cc.u32 	%r0, %a0, %b0;
	subc.cc.u32 	%r1, %a1, %b1;
	subc.cc.u32 	%r2, %a2, %b2;
	subc.u32 	%r3, %a3, %b3;
	mov.b64 	%rd46, {%r0,%r1};
	mov.b64 	%rd47, {%r2,%r3};
	}
	xor.b32  	%r36, %r25, -2147483648;
	selp.b64 	%rd73, %rd42, %rd47, %p7;
	selp.b64 	%rd14, %rd43, %rd46, %p7;
	selp.b32 	%r17, %r25, %r36, %p7;
	clz.b64 	%r37, %rd73;
	cvt.u64.u32 	%rd15, %r37;
	setp.eq.s32 	%p8, %r37, 0;
	@%p8 bra 	$L__BB3_8;
	cvt.u32.u64 	%r38, %rd15;
	and.b32  	%r39, %r38, 63;
	shl.b64 	%rd48, %rd73, %r39;
	shr.u64 	%rd49, %rd14, 1;
	not.b32 	%r40, %r38;
	and.b32  	%r41, %r40, 63;
	shr.u64 	%rd50, %rd49, %r41;
	or.b64  	%rd73, %rd48, %rd50;
$L__BB3_8:
	mov.b64 	%rd51, -3958705157555305931;
	{
	.reg .u32 %r0, %r1, %r2, %r3, %alo, %ahi, %blo, %bhi;
	mov.b64 	{%alo,%ahi}, %rd73;
	mov.b64 	{%blo,%bhi}, %rd51;
	mul.lo.u32 	%r0, %alo, %blo;
	mul.hi.u32 	%r1, %alo, %blo;
	mad.lo.cc.u32 	%r1, %alo, %bhi, %r1;
	madc.hi.u32 	%r2, %alo, %bhi, 0;
	mad.lo.cc.u32 	%r1, %ahi, %blo, %r1;
	madc.hi.cc.u32 	%r2, %ahi, %blo, %r2;
	madc.hi.u32 	%r3, %ahi, %bhi, 0;
	mad.lo.cc.u32 	%r2, %ahi, %bhi, %r2;
	addc.u32 	%r3, %r3, 0;
	mov.b64 	%rd52, {%r0,%r1};
	mov.b64 	%rd53, {%r2,%r3};
	}
	setp.gt.s64 	%p9, %rd53, 0;
	{
	.reg .u32 %r0, %r1, %r2, %r3, %a0, %a1, %a2, %a3, %b0, %b1, %b2, %b3;
	mov.b64 	{%a0,%a1}, %rd52;
	mov.b64 	{%a2,%a3}, %rd53;
	mov.b64 	{%b0,%b1}, %rd52;
	mov.b64 	{%b2,%b3}, %rd53;
	add.cc.u32 	%r0, %a0, %b0;
	addc.cc.u32 	%r1, %a1, %b1;
	addc.cc.u32 	%r2, %a2, %b2;
	addc.u32 	%r3, %a3, %b3;
	mov.b64 	%rd54, {%r0,%r1};
	mov.b64 	%rd55, {%r2,%r3};
	}
	selp.b64 	%rd56, %rd55, %rd53, %p9;
	selp.s64 	%rd57, -1, 0, %p9;
	sub.s64 	%rd58, %rd57, %rd15;
	cvt.u64.u32 	%rd59, %r17;
	shl.b64 	%rd60, %rd59, 32;
	add.s64 	%rd61, %rd56, 1;
	shr.u64 	%rd62, %rd61, 10;
	add.s64 	%rd63, %rd62, 1;
	shr.u64 	%rd64, %rd63, 1;
	shl.b64 	%rd65, %rd58, 52;
	add.s64 	%rd66, %rd65, %rd64;
	add.s64 	%rd67, %rd66, 4602678819172646912;
	or.b64  	%rd68, %rd67, %rd60;
	mov.b64 	%fd4, %rd68;
$L__BB3_9:
	st.param.f64 	[func_retval0], %fd4;
	st.param.b32 	[func_retval0+8], %r46;
	ret;

}
.func  (.param .b64 func_retval0) __internal_accurate_pow(
	.param .b64 __internal_accurate_pow_param_0
)
{
	.reg .pred 	%p<8>;
	.reg .b32 	%r<49>;
	.reg .b32 	%f<3>;
	.reg .b64 	%fd<109>;

	ld.param.f64 	%fd10, [__internal_accurate_pow_param_0];
	{
	.reg .b32 %temp; 
	mov.b64 	{%temp, %r46}, %fd10;
	}
	{
	.reg .b32 %temp; 
	mov.b64 	{%r45, %temp}, %fd10;
	}
	shr.u32 	%r47, %r46, 20;
	setp.gt.u32 	%p1, %r46, 1048575;
	@%p1 bra 	$L__BB4_2;
	mul.f64 	%fd11, %fd10, 0d4350000000000000;
	{
	.reg .b32 %temp; 
	mov.b64 	{%temp, %r46}, %fd11;
	}
	{
	.reg .b32 %temp; 
	mov.b64 	{%r45, %temp}, %fd11;
	}
	shr.u32 	%r16, %r46, 20;
	add.s32 	%r47, %r16, -54;
$L__BB4_2:
	add.s32 	%r48, %r47, -1023;
	and.b32  	%r17, %r46, -2146435073;
	or.b32  	%r18, %r17, 1072693248;
	mov.b64 	%fd107, {%r45, %r18};
	setp.lt.u32 	%p2, %r18, 1073127583;
	@%p2 bra 	$L__BB4_4;
	{
	.reg .b32 %temp; 
	mov.b64 	{%r19, %temp}, %fd107;
	}
	{
	.reg .b32 %temp; 
	mov.b64 	{%temp, %r20}, %fd107;
	}
	add.s32 	%r21, %r20, -1048576;
	mov.b64 	%fd107, {%r19, %r21};
	add.s32 	%r48, %r47, -1022;
$L__BB4_4:
	add.f64 	%fd12, %fd107, 0dBFF0000000000000;
	add.f64 	%fd13, %fd107, 0d3FF0000000000000;
	rcp.approx.ftz.f64 	%fd14, %fd13;
	neg.f64 	%fd15, %fd13;
	fma.rn.f64 	%fd16, %fd15, %fd14, 0d3FF0000000000000;
	fma.rn.f64 	%fd17, %fd16, %fd16, %fd16;
	fma.rn.f64 	%fd18, %fd17, %fd14, %fd14;
	mul.f64 	%fd19, %fd12, %fd18;
	fma.rn.f64 	%fd20, %fd12, %fd18, %fd19;
	mul.f64 	%fd21, %fd20, %fd20;
	fma.rn.f64 	%fd22, %fd21, 0d3EB0F5FF7D2CAFE2, 0d3ED0F5D241AD3B5A;
	fma.rn.f64 	%fd23, %fd22, %fd21, 0d3EF3B20A75488A3F;
	fma.rn.f64 	%fd24, %fd23, %fd21, 0d3F1745CDE4FAECD5;
	fma.rn.f64 	%fd25, %fd24, %fd21, 0d3F3C71C7258A578B;
	fma.rn.f64 	%fd26, %fd25, %fd21, 0d3F6249249242B910;
	fma.rn.f64 	%fd27, %fd26, %fd21, 0d3F89999999999DFB;
	sub.f64 	%fd28, %fd12, %fd20;
	add.f64 	%fd29, %fd28, %fd28;
	neg.f64 	%fd30, %fd20;
	fma.rn.f64 	%fd31, %fd30, %fd12, %fd29;
	mul.f64 	%fd32, %fd18, %fd31;
	fma.rn.f64 	%fd33, %fd21, %fd27, 0d3FB5555555555555;
	mov.f64 	%fd34, 0d3FB5555555555555;
	sub.f64 	%fd35, %fd34, %fd33;
	fma.rn.f64 	%fd36, %fd21, %fd27, %fd35;
	add.f64 	%fd37, %fd36, 0dBC46A4CB00B9E7B0;
	add.f64 	%fd38, %fd33, %fd37;
	sub.f64 	%fd39, %fd33, %fd38;
	add.f64 	%fd40, %fd37, %fd39;
	mul.rn.f64 	%fd41, %fd20, %fd20;
	neg.f64 	%fd42, %fd41;
	fma.rn.f64 	%fd43, %fd20, %fd20, %fd42;
	{
	.reg .b32 %temp; 
	mov.b64 	{%r22, %temp}, %fd32;
	}
	{
	.reg .b32 %temp; 
	mov.b64 	{%temp, %r23}, %fd32;
	}
	add.s32 	%r24, %r23, 1048576;
	mov.b64 	%fd44, {%r22, %r24};
	fma.rn.f64 	%fd45, %fd20, %fd44, %fd43;
	mul.rn.f64 	%fd46, %fd41, %fd20;
	neg.f64 	%fd47, %fd46;
	fma.rn.f64 	%fd48, %fd41, %fd20, %fd47;
	fma.rn.f64 	%fd49, %fd41, %fd32, %fd48;
	fma.rn.f64 	%fd50, %fd45, %fd20, %fd49;
	mul.rn.f64 	%fd51, %fd38, %fd46;
	neg.f64 	%fd52, %fd51;
	fma.rn.f64 	%fd53, %fd38, %fd46, %fd52;
	fma.rn.f64 	%fd54, %fd38, %fd50, %fd53;
	fma.rn.f64 	%fd55, %fd40, %fd46, %fd54;
	add.f64 	%fd56, %fd51, %fd55;
	sub.f64 	%fd57, %fd51, %fd56;
	add.f64 	%fd58, %fd55, %fd57;
	add.f64 	%fd59, %fd20, %fd56;
	sub.f64 	%fd60, %fd20, %fd59;
	add.f64 	%fd61, %fd56, %fd60;
	add.f64 	%fd62, %fd58, %fd61;
	add.f64 	%fd63, %fd32, %fd62;
	add.f64 	%fd64, %fd59, %fd63;
	sub.f64 	%fd65, %fd59, %fd64;
	add.f64 	%fd66, %fd63, %fd65;
	xor.b32  	%r25, %r48, -2147483648;
	mov.b32 	%r26, 1127219200;
	mov.b64 	%fd67, {%r25, %r26};
	mov.b32 	%r27, -2147483648;
	mov.b64 	%fd68, {%r27, %r26};
	sub.f64 	%fd69, %fd67, %fd68;
	fma.rn.f64 	%fd70, %fd69, 0d3FE62E42FEFA39EF, %fd64;
	fma.rn.f64 	%fd71, %fd69, 0dBFE62E42FEFA39EF, %fd70;
	sub.f64 	%fd72, %fd71, %fd64;
	sub.f64 	%fd73, %fd66, %fd72;
	fma.rn.f64 	%fd74, %fd69, 0d3C7ABC9E3B39803F, %fd73;
	add.f64 	%fd75, %fd70, %fd74;
	sub.f64 	%fd76, %fd70, %fd75;
	add.f64 	%fd77, %fd74, %fd76;
	mov.f64 	%fd78, 0d4054000000000000;
	{
	.reg .b32 %temp; 
	mov.b64 	{%temp, %r28}, %fd78;
	}
	{
	.reg .b32 %temp; 
	mov.b64 	{%r29, %temp}, %fd78;
	}
	shl.b32 	%r30, %r28, 1;
	setp.gt.u32 	%p3, %r30, -33554433;
	and.b32  	%r31, %r28, -15728641;
	selp.b32 	%r32, %r31, %r28, %p3;
	mov.b64 	%fd79, {%r29, %r32};
	mul.rn.f64 	%fd80, %fd75, %fd79;
	neg.f64 	%fd81, %fd80;
	fma.rn.f64 	%fd82, %fd75, %fd79, %fd81;
	fma.rn.f64 	%fd83, %fd77, %fd79, %fd82;
	add.f64 	%fd4, %fd80, %fd83;
	sub.f64 	%fd84, %fd80, %fd4;
	add.f64 	%fd5, %fd83, %fd84;
	fma.rn.f64 	%fd85, %fd4, 0d3FF71547652B82FE, 0d4338000000000000;
	{
	.reg .b32 %temp; 
	mov.b64 	{%r13, %temp}, %fd85;
	}
	mov.f64 	%fd86, 0dC338000000000000;
	add.rn.f64 	%fd87, %fd85, %fd86;
	fma.rn.f64 	%fd88, %fd87, 0dBFE62E42FEFA39EF, %fd4;
	fma.rn.f64 	%fd89, %fd87, 0dBC7ABC9E3B39803F, %fd88;
	fma.rn.f64 	%fd90, %fd89, 0d3E5ADE1569CE2BDF, 0d3E928AF3FCA213EA;
	fma.rn.f64 	%fd91, %fd90, %fd89, 0d3EC71DEE62401315;
	fma.rn.f64 	%fd92, %fd91, %fd89, 0d3EFA01997C89EB71;
	fma.rn.f64 	%fd93, %fd92, %fd89, 0d3F2A01A014761F65;
	fma.rn.f64 	%fd94, %fd93, %fd89, 0d3F56C16C1852B7AF;
	fma.rn.f64 	%fd95, %fd94, %fd89, 0d3F81111111122322;
	fma.rn.f64 	%fd96, %fd95, %fd89, 0d3FA55555555502A1;
	fma.rn.f64 	%fd97, %fd96, %fd89, 0d3FC5555555555511;
	fma.rn.f64 	%fd98, %fd97, %fd89, 0d3FE000000000000B;
	fma.rn.f64 	%fd99, %fd98, %fd89, 0d3FF0000000000000;
	fma.rn.f64 	%fd100, %fd99, %fd89, 0d3FF0000000000000;
	{
	.reg .b32 %temp; 
	mov.b64 	{%r14, %temp}, %fd100;
	}
	{
	.reg .b32 %temp; 
	mov.b64 	{%temp, %r15}, %fd100;
	}
	shl.b32 	%r33, %r13, 20;
	add.s32 	%r34, %r33, %r15;
	mov.b64 	%fd108, {%r14, %r34};
	{
	.reg .b32 %temp; 
	mov.b64 	{%temp, %r35}, %fd4;
	}
	mov.b32 	%f2, %r35;
	abs.f32 	%f1, %f2;
	setp.lt.f32 	%p4, %f1, 0f4086232B;
	@%p4 bra 	$L__BB4_7;
	setp.lt.f64 	%p5, %fd4, 0d0000000000000000;
	add.f64 	%fd101, %fd4, 0d7FF0000000000000;
	selp.f64 	%fd108, 0d0000000000000000, %fd101, %p5;
	setp.geu.f32 	%p6, %f1, 0f40874800;
	@%p6 bra 	$L__BB4_7;
	shr.u32 	%r36, %r13, 31;
	add.s32 	%r37, %r13, %r36;
	shr.s32 	%r38, %r37, 1;
	shl.b32 	%r39, %r38, 20;
	add.s32 	%r40, %r15, %r39;
	mov.b64 	%fd102, {%r14, %r40};
	sub.s32 	%r41, %r13, %r38;
	shl.b32 	%r42, %r41, 20;
	add.s32 	%r43, %r42, 1072693248;
	mov.b32 	%r44, 0;
	mov.b64 	%fd103, {%r44, %r43};
	mul.f64 	%fd108, %fd103, %fd102;
$L__BB4_7:
	abs.f64 	%fd104, %fd108;
	setp.eq.f64 	%p7, %fd104, 0d7FF0000000000000;
	fma.rn.f64 	%fd105, %fd108, %fd5, %fd108;
	selp.f64 	%fd106, %fd108, %fd105, %p7;
	st.param.f64 	[func_retval0], %fd106;
	ret;

}


// ===== COMPILED SASS (sm_100) =====

	.target	sm_100

	.elftype	@"ET_EXEC"


//--------------------- .note.nv.tkinfo           --------------------------
	.section	.note.nv.tkinfo,"",@"SHT_NOTE"
	.sectionflags	@"SHF_NOTE_NV_TKINFO"
	.tkinfo
        /*0018*/ 	.word	0x00000002
        /*0030*/ 	.string	""
        /*0030*/ 	.string	"ptxas"
        /*0030*/ 	.string	"Cuda compilation tools, release 13.0, V13.0.88"
        /*0030*/ 	.string	"Build cuda_13.0.r13.0/compiler.36424714_0"
        /*0030*/ 	.string	"-arch sm_100 -m 64 "



//--------------------- .note.nv.cuinfo           --------------------------
	.section	.note.nv.cuinfo,"",@"SHT_NOTE"
	.sectionflags	@"SHF_NOTE_NV_CUINFO"
        /*0018*/ 	.short	0x0002
        /*001a*/ 	.short	0x0064
        /*001c*/ 	.short	0x0082
	.zero		2


//--------------------- .nv.info                  --------------------------
	.section	.nv.info,"",@"SHT_CUDA_INFO"
	.align	4


	//----- nvinfo : EIATTR_REGCOUNT
	.align		4
        /*0000*/ 	.byte	0x04, 0x2f
        /*0002*/ 	.short	(.L_3 - .L_2)
	.align		4
.L_2:
        /*0004*/ 	.word	index@(complexMul)
        /*0008*/ 	.word	0x00000020


	//----- nvinfo : EIATTR_FRAME_SIZE
	.align		4
.L_3:
        /*000c*/ 	.byte	0x04, 0x11
        /*000e*/ 	.short	(.L_5 - .L_4)
	.align		4
.L_4:
        /*0010*/ 	.word	index@($complexMul$__internal_trig_reduction_slowpathd)
        /*0014*/ 	.word	0x00000028


	//----- nvinfo : EIATTR_FRAME_SIZE
	.align		4
.L_5:
        /*0018*/ 	.byte	0x04, 0x11
        /*001a*/ 	.short	(.L_7 - .L_6)
	.align		4
.L_6:
        /*001c*/ 	.word	index@($complexMul$__internal_accurate_pow)
        /*0020*/ 	.word	0x00000028


	//----- nvinfo : EIATTR_FRAME_SIZE
	.align		4
.L_7:
        /*0024*/ 	.byte	0x04, 0x11
        /*0026*/ 	.short	(.L_9 - .L_8)
	.align		4
.L_8:
        /*0028*/ 	.word	index@($__internal_3_$__cuda_sm20_dsqrt_rn_f64_mediumpath_v1)
        /*002c*/ 	.word	0x00000028


	//----- nvinfo : EIATTR_FRAME_SIZE
	.align		4
.L_9:
        /*0030*/ 	.byte	0x04, 0x11
        /*0032*/ 	.short	(.L_11 - .L_10)
	.align		4
.L_10:
        /*0034*/ 	.word	index@($__internal_2_$__cuda_sm20_div_rn_f64_full)
        /*0038*/ 	.word	0x00000028


	//----- nvinfo : EIATTR_FRAME_SIZE
	.align		4
.L_11:
        /*003c*/ 	.byte	0x04, 0x11
        /*003e*/ 	.short	(.L_13 - .L_12)
	.align		4
.L_12:
        /*0040*/ 	.word	index@($__internal_1_$__cuda_sm20_dblrcp_rn_slowpath_v3)
        /*0044*/ 	.word	0x00000028


	//----- nvinfo : EIATTR_FRAME_SIZE
	.align		4
.L_13:
        /*0048*/ 	.byte	0x04, 0x11
        /*004a*/ 	.short	(.L_15 - .L_14)
	.align		4
.L_14:
        /*004c*/ 	.word	index@(complexMul)
        /*0050*/ 	.word	0x00000028


	//----- nvinfo : EIATTR_REGCOUNT
	.align		4
.L_15:
        /*0054*/ 	.byte	0x04, 0x2f
        /*0056*/ 	.short	(.L_17 - .L_16)
	.align		4
.L_16:
        /*0058*/ 	.word	index@(typecaste)
        /*005c*/ 	.word	0x0000000c


	//----- nvinfo : EIATTR_FRAME_SIZE
	.align		4
.L_17:
        /*0060*/ 	.byte	0x04, 0x11
        /*0062*/ 	.short	(.L_19 - .L_18)
	.align		4
.L_18:
        /*0064*/ 	.word	index@(typecaste)
        /*0068*/ 	.word	0x00000000


	//----- nvinfo : EIATTR_REGCOUNT
	.align		4
.L_19:
        /*006c*/ 	.byte	0x04, 0x2f
        /*006e*/ 	.short	(.L_21 - .L_20)
	.align		4
.L_20:
        /*0070*/ 	.word	index@(scale)
        /*0074*/ 	.word	0x00000010


	//----- nvinfo : EIATTR_FRAME_SIZE
	.align		4
.L_21:
        /*0078*/ 	.byte	0x04, 0x11
        /*007a*/ 	.short	(.L_23 - .L_22)
	.align		4
.L_22:
        /*007c*/ 	.word	index@($__internal_0_$__cuda_sm3x_div_rn_noftz_f32_slowpath)
        /*0080*/ 	.word	0x00000000


	//----- nvinfo : EIATTR_FRAME_SIZE
	.align		4
.L_23:
        /*0084*/ 	.byte	0x04, 0x11
        /*0086*/ 	.short	(.L_25 - .L_24)
	.align		4
.L_24:
        /*0088*/ 	.word	index@(scale)
        /*008c*/ 	.word	0x00000000


	//----- nvinfo : EIATTR_MIN_STACK_SIZE
	.align		4
.L_25:
        /*0090*/ 	.byte	0x04, 0x12
        /*0092*/ 	.short	(.L_27 - .L_26)
	.align		4
.L_26:
        /*0094*/ 	.word	index@(scale)
        /*0098*/ 	.word	0x00000000


	//----- nvinfo : EIATTR_MIN_STACK_SIZE
	.align		4
.L_27:
        /*009c*/ 	.byte	0x04, 0x12
        /*009e*/ 	.short	(.L_29 - .L_28)
	.align		4
.L_28:
        /*00a0*/ 	.word	index@(typecaste)
        /*00a4*/ 	.word	0x00000000


	//----- nvinfo : EIATTR_MIN_STACK_SIZE
	.align		4
.L_29:
        /*00a8*/ 	.byte	0x04, 0x12
        /*00aa*/ 	.short	(.L_31 - .L_30)
	.align		4
.L_30:
        /*00ac*/ 	.word	index@(complexMul)
        /*00b0*/ 	.word	0x00000028
.L_31:


//--------------------- .nv.compat                --------------------------
	.section	.nv.compat,"",@"SHT_CUDA_COMPAT_INFO"
	.align	4
        /*0000*/ 	.byte	0x02, 0x09, 0x00, 0x00, 0x02, 0x02, 0x01, 0x00, 0x02, 0x05, 0x05, 0x00, 0x03, 0x07, 0x01, 0x01
        /*0010*/ 	.byte	0x02, 0x03, 0x00, 0x00, 0x02, 0x06, 0x01, 0x00, 0x04, 0x0b, 0x08, 0x00, 0x01, 0x00, 0x00, 0x00
        /*0020*/ 	.byte	0x00, 0x00, 0x00, 0x00


//--------------------- .nv.info.scale            --------------------------
	.section	.nv.info.scale,"",@"SHT_CUDA_INFO"
	.sectionflags	@""
	.align	4


	//----- nvinfo : EIATTR_CUDA_API_VERSION
	.align		4
        /*0000*/ 	.byte	0x04, 0x37
        /*0002*/ 	.short	(.L_33 - .L_32)
.L_32:
        /*0004*/ 	.word	0x00000082


	//----- nvinfo : EIATTR_KPARAM_INFO
	.align		4
.L_33:
        /*0008*/ 	.byte	0x04, 0x17
        /*000a*/ 	.short	(.L_35 - .L_34)
.L_34:
        /*000c*/ 	.word	0x00000000
        /*0010*/ 	.short	0x0002
        /*0012*/ 	.short	0x0010
        /*0014*/ 	.byte	0x00, 0xf0, 0x11, 0x00


	//----- nvinfo : EIATTR_KPARAM_INFO
	.align		4
.L_35:
        /*0018*/ 	.byte	0x04, 0x17
        /*001a*/ 	.short	(.L_37 - .L_36)
.L_36:
        /*001c*/ 	.word	0x00000000
        /*0020*/ 	.short	0x0001
        /*0022*/ 	.short	0x0008
        /*0024*/ 	.byte	0x00, 0xf5, 0x21, 0x00


	//----- nvinfo : EIATTR_KPARAM_INFO
	.align		4
.L_37:
        /*0028*/ 	.byte	0x04, 0x17
        /*002a*/ 	.short	(.L_39 - .L_38)
.L_38:
        /*002c*/ 	.word	0x00000000
        /*0030*/ 	.short	0x0000
        /*0032*/ 	.short	0x0000
        /*0034*/ 	.byte	0x00, 0xf5, 0x21, 0x00


	//----- nvinfo : EIATTR_SPARSE_MMA_MASK
	.align		4
.L_39:
        /*0038*/ 	.byte	0x03, 0x50
        /*003a*/ 	.short	0x0000


	//----- nvinfo : EIATTR_MAXREG_COUNT
	.align		4
        /*003c*/ 	.byte	0x03, 0x1b
        /*003e*/ 	.short	0x00ff


	//----- nvinfo : EIATTR_MERCURY_ISA_VERSION
	.align		4
        /*0040*/ 	.byte	0x03, 0x5f
        /*0042*/ 	.short	0x0101


	//----- nvinfo : EIATTR_VRC_CTA_INIT_COUNT
	.align		4
        /*0044*/ 	.byte	0x02, 0x4a
	.zero		1
	.zero		1


	//----- nvinfo : EIATTR_EXIT_INSTR_OFFSETS
	.align		4
        /*0048*/ 	.byte	0x04, 0x1c
        /*004a*/ 	.short	(.L_41 - .L_40)


	//   ....[0]....
.L_40:
        /*004c*/ 	.word	0x00000070


	//   ....[1]....
        /*0050*/ 	.word	0x00000200


	//----- nvinfo : EIATTR_CRS_STACK_SIZE
	.align		4
.L_41:
        /*0054*/ 	.byte	0x04, 0x1e
        /*0056*/ 	.short	(.L_43 - .L_42)
.L_42:
        /*0058*/ 	.word	0x00000000


	//----- nvinfo : EIATTR_CBANK_PARAM_SIZE
	.align		4
.L_43:
        /*005c*/ 	.byte	0x03, 0x19
        /*005e*/ 	.short	0x0014


	//----- nvinfo : EIATTR_PARAM_CBANK
	.align		4
        /*0060*/ 	.byte	0x04, 0x0a
        /*0062*/ 	.short	(.L_45 - .L_44)
	.align		4
.L_44:
        /*0064*/ 	.word	index@(.nv.constant0.scale)
        /*0068*/ 	.short	0x0380
        /*006a*/ 	.short	0x0014


	//----- nvinfo : EIATTR_SW_WAR
	.align		4
.L_45:
        /*006c*/ 	.byte	0x04, 0x36
        /*006e*/ 	.short	(.L_47 - .L_46)
.L_46:
        /*0070*/ 	.word	0x00000008
.L_47:


//--------------------- .nv.info.typecaste        --------------------------
	.section	.nv.info.typecaste,"",@"SHT_CUDA_INFO"
	.sectionflags	@""
	.align	4


	//----- nvinfo : EIATTR_CUDA_API_VERSION
	.align		4
        /*0000*/ 	.byte	0x04, 0x37
        /*0002*/ 	.short	(.L_49 - .L_48)
.L_48:
        /*0004*/ 	.word	0x00000082


	//----- nvinfo : EIATTR_KPARAM_INFO
	.align		4
.L_49:
        /*0008*/ 	.byte	0x04, 0x17
        /*000a*/ 	.short	(.L_51 - .L_50)
.L_50:
        /*000c*/ 	.word	0x00000000
        /*0010*/ 	.short	0x0002
        /*0012*/ 	.short	0x0010
        /*0014*/ 	.byte	0x00, 0xf0, 0x11, 0x00


	//----- nvinfo : EIATTR_KPARAM_INFO
	.align		4
.L_51:
        /*0018*/ 	.byte	0x04, 0x17
        /*001a*/ 	.short	(.L_53 - .L_52)
.L_52:
        /*001c*/ 	.word	0x00000000
        /*0020*/ 	.short	0x0001
        /*0022*/ 	.short	0x0008
        /*0024*/ 	.byte	0x00, 0xf5, 0x21, 0x00


	//----- nvinfo : EIATTR_KPARAM_INFO
	.align		4
.L_53:
        /*0028*/ 	.byte	0x04, 0x17
        /*002a*/ 	.short	(.L_55 - .L_54)
.L_54:
        /*002c*/ 	.word	0x00000000
        /*0030*/ 	.short	0x0000
        /*0032*/ 	.short	0x0000
        /*0034*/ 	.byte	0x00, 0xf5, 0x21, 0x00


	//----- nvinfo : EIATTR_SPARSE_MMA_MASK
	.align		4
.L_55:
        /*0038*/ 	.byte	0x03, 0x50
        /*003a*/ 	.short	0x0000


	//----- nvinfo : EIATTR_MAXREG_COUNT
	.align		4
        /*003c*/ 	.byte	0x03, 0x1b
        /*003e*/ 	.short	0x00ff


	//----- nvinfo : EIATTR_MERCURY_ISA_VERSION
	.align		4
        /*0040*/ 	.byte	0x03, 0x5f
        /*0042*/ 	.short	0x0101


	//----- nvinfo : EIATTR_VRC_CTA_INIT_COUNT
	.align		4
        /*0044*/ 	.byte	0x02, 0x4a
	.zero		1
	.zero		1


	//----- nvinfo : EIATTR_EXIT_INSTR_OFFSETS
	.align		4
        /*0048*/ 	.byte	0x04, 0x1c
        /*004a*/ 	.short	(.L_57 - .L_56)


	//   ....[0]....
.L_56:
        /*004c*/ 	.word	0x00000070


	//   ....[1]....
        /*0050*/ 	.word	0x00000120


	//----- nvinfo : EIATTR_CBANK_PARAM_SIZE
	.align		4
.L_57:
        /*0054*/ 	.byte	0x03, 0x19
        /*0056*/ 	.short	0x0014


	//----- nvinfo : EIATTR_PARAM_CBANK
	.align		4
        /*0058*/ 	.byte	0x04, 0x0a
        /*005a*/ 	.short	(.L_59 - .L_58)
	.align		4
.L_58:
        /*005c*/ 	.word	index@(.nv.constant0.typecaste)
        /*0060*/ 	.short	0x0380
        /*0062*/ 	.short	0x0014


	//----- nvinfo : EIATTR_SW_WAR
	.align		4
.L_59:
        /*0064*/ 	.byte	0x04, 0x36
        /*0066*/ 	.short	(.L_61 - .L_60)
.L_60:
        /*0068*/ 	.word	0x00000008
.L_61:


//--------------------- .nv.info.complexMul       --------------------------
	.section	.nv.info.complexMul,"",@"SHT_CUDA_INFO"
	.sectionflags	@""
	.align	4


	//----- nvinfo : EIATTR_CUDA_API_VERSION
	.align		4
        /*0000*/ 	.byte	0x04, 0x37
        /*0002*/ 	.short	(.L_63 - .L_62)
.L_62:
        /*0004*/ 	.word	0x00000082


	//----- nvinfo : EIATTR_KPARAM_INFO
	.align		4
.L_63:
        /*0008*/ 	.byte	0x04, 0x17
        /*000a*/ 	.short	(.L_65 - .L_64)
.L_64:
        /*000c*/ 	.word	0x00000000
        /*0010*/ 	.short	0x0005
        /*0012*/ 	.short	0x0028
        /*0014*/ 	.byte	0x00, 0xf0, 0x21, 0x00


	//----- nvinfo : EIATTR_KPARAM_INFO
	.align		4
.L_65:
        /*0018*/ 	.byte	0x04, 0x17
        /*001a*/ 	.short	(.L_67 - .L_66)
.L_66:
        /*001c*/ 	.word	0x00000000
        /*0020*/ 	.short	0x0004
        /*0022*/ 	.short	0x0020
        /*0024*/ 	.byte	0x00, 0xf0, 0x11, 0x00


	//----- nvinfo : EIATTR_KPARAM_INFO
	.align		4
.L_67:
        /*0028*/ 	.byte	0x04, 0x17
        /*002a*/ 	.short	(.L_69 - .L_68)
.L_68:
        /*002c*/ 	.word	0x00000000
        /*0030*/ 	.short	0x0003
        /*0032*/ 	.short	0x0018
        /*0034*/ 	.byte	0x00, 0xf0, 0x21, 0x00


	//----- nvinfo : EIATTR_KPARAM_INFO
	.align		4
.L_69:
        /*0038*/ 	.byte	0x04, 0x17
        /*003a*/ 	.short	(.L_71 - .L_70)
.L_70:
        /*003c*/ 	.word	0x00000000
        /*0040*/ 	.short	0x0002
        /*0042*/ 	.short	0x0010
        /*0044*/ 	.byte	0x00, 0xf0, 0x21, 0x00


	//----- nvinfo : EIATTR_KPARAM_INFO
	.align		4
.L_71:
        /*0048*/ 	.byte	0x04, 0x17
        /*004a*/ 	.short	(.L_73 - .L_72)
.L_72:
        /*004c*/ 	.word	0x00000000
        /*0050*/ 	.short	0x0001
        /*0052*/ 	.short	0x0008
        /*0054*/ 	.byte	0x00, 0xf0, 0x11, 0x00


	//----- nvinfo : EIATTR_KPARAM_INFO
	.align		4
.L_73:
        /*0058*/ 	.byte	0x04, 0x17
        /*005a*/ 	.short	(.L_75 - .L_74)
.L_74:
        /*005c*/ 	.word	0x00000000
        /*0060*/ 	.short	0x0000
        /*0062*/ 	.short	0x0000
        /*0064*/ 	.byte	0x00, 0xf5, 0x21, 0x00


	//----- nvinfo : EIATTR_SPARSE_MMA_MASK
	.align		4
.L_75:
        /*0068*/ 	.byte	0x03, 0x50
        /*006a*/ 	.short	0x0000


	//----- nvinfo : EIATTR_MAXREG_COUNT
	.align		4
        /*006c*/ 	.byte	0x03, 0x1b
        /*006e*/ 	.short	0x00ff


	//----- nvinfo : EIATTR_MERCURY_ISA_VERSION
	.align		4
        /*0070*/ 	.byte	0x03, 0x5f
        /*0072*/ 	.short	0x0101


	//----- nvinfo : EIATTR_VRC_CTA_INIT_COUNT
	.align		4
        /*0074*/ 	.byte	0x02, 0x4a
	.zero		1
	.zero		1


	//----- nvinfo : EIATTR_EXIT_INSTR_OFFSETS
	.align		4
        /*0078*/ 	.byte	0x04, 0x1c
        /*007a*/ 	.short	(.L_77 - .L_76)


	//   ....[0]....
.L_76:
        /*007c*/ 	.word	0x00001900


	//   ....[1]....
        /*0080*/ 	.word	0x000019a0


	//----- nvinfo : EIATTR_CRS_STACK_SIZE
	.align		4
.L_77:
        /*0084*/ 	.byte	0x04, 0x1e
        /*0086*/ 	.short	(.L_79 - .L_78)
.L_78:
        /*0088*/ 	.word	0x00000000


	//----- nvinfo : EIATTR_CBANK_PARAM_SIZE
	.align		4
.L_79:
        /*008c*/ 	.byte	0x03, 0x19
        /*008e*/ 	.short	0x0030


	//----- nvinfo : EIATTR_PARAM_CBANK
	.align		4
        /*0090*/ 	.byte	0x04, 0x0a
        /*0092*/ 	.short	(.L_81 - .L_80)
	.align		4
.L_80:
        /*0094*/ 	.word	index@(.nv.constant0.complexMul)
        /*0098*/ 	.short	0x0380
        /*009a*/ 	.short	0x0030


	//----- nvinfo : EIATTR_SW_WAR
	.align		4
.L_81:
        /*009c*/ 	.byte	0x04, 0x36
        /*009e*/ 	.short	(.L_83 - .L_82)
.L_82:
        /*00a0*/ 	.word	0x00000008
.L_83:


//--------------------- .nv.callgraph             --------------------------
	.section	.nv.callgraph,"",@"SHT_CUDA_CALLGRAPH"
	.align	4
	.sectionentsize	8
	.align		4
        /*0000*/ 	.word	0x00000000
	.align		4
        /*0004*/ 	.word	0xffffffff
	.align		4
        /*0008*/ 	.word	0x00000000
	.align		4
        /*000c*/ 	.word	0xfffffffe
	.align		4
        /*0010*/ 	.word	0x00000000
	.align		4
        /*0014*/ 	.word	0xfffffffd
	.align		4
        /*0018*/ 	.word	0x00000000
	.align		4
        /*001c*/ 	.word	0xfffffffc


//--------------------- .nv.constant4             --------------------------
	.section	.nv.constant4,"a",@progbits
	.align	8
	.align		8
.nv.constant4:
        /*0000*/ 	.dword	__cudart_i2opi_d
	.align		8
        /*0008*/ 	.dword	__cudart_sin_cos_coeffs


//--------------------- .text.scale               --------------------------
	.section	.text.scale,"ax",@progbits
	.align	128
        .global         scale
        .type           scale,@function
        .size           scale,(.L_x_67 - scale)
        .other          scale,@"STO_CUDA_ENTRY STV_DEFAULT"
scale:
.text.scale:
[----:B------:R-:W-:Y:S01]  /*0000*/  LDC R1, c[0x0][0x37c] ;  /* 0x0000df00ff017b82 */ /* 0x000fe20000000800 */
[----:B------:R-:W0:Y:S07]  /*0010*/  S2R R2, SR_TID.X ;  /* 0x0000000000027919 */ /* 0x000e2e0000002100 */
[----:B------:R-:W0:Y:S01]  /*0020*/  S2UR UR4, SR_CTAID.X ;  /* 0x00000000000479c3 */ /* 0x000e220000002500 */
[----:B------:R-:W1:Y:S07]  /*0030*/  LDCU UR6, c[0x0][0x390] ;  /* 0x00007200ff0677ac */ /* 0x000e6e0008000800 */
[----:B------:R-:W0:Y:S02]  /*0040*/  LDC R3, c[0x0][0x360] ;  /* 0x0000d800ff037b82 */ /* 0x000e240000000800 */
[----:B0-----:R-:W-:-:S05]  /*0050*/  IMAD R2, R3, UR4, R2 ;  /* 0x0000000403027c24 */ /* 0x001fca000f8e0202 */
[----:B-1----:R-:W-:-:S13]  /*0060*/  ISETP.GE.AND P0, PT, R2, UR6, PT ;  /* 0x0000000602007c0c */ /* 0x002fda000bf06270 */
[----:B------:R-:W-:Y:S05]  /*0070*/  @P0 EXIT ;  /* 0x000000000000094d */ /* 0x000fea0003800000 */
[----:B------:R-:W0:Y:S01]  /*0080*/  LDC.64 R4, c[0x0][0x380] ;  /* 0x0000e000ff047b82 */ /* 0x000e220000000a00 */
[----:B------:R-:W1:Y:S01]  /*0090*/  LDCU.64 UR4, c[0x0][0x358] ;  /* 0x00006b00ff0477ac */ /* 0x000e620008000a00 */
[----:B0-----:R-:W-:-:S05]  /*00a0*/  IMAD.WIDE R4, R2, 0x8, R4 ;  /* 0x0000000802047825 */ /* 0x001fca00078e0204 */
[----:B-1----:R-:W2:Y:S01]  /*00b0*/  LDG.E R0, desc[UR4][R4.64] ;  /* 0x0000000404007981 */ /* 0x002ea2000c1e1900 */
[----:B------:R-:W-:Y:S01]  /*00c0*/  I2FP.F32.S32 R3, UR6 ;  /* 0x0000000600037c45 */ /* 0x000fe20008201400 */
[----:B------:R-:W-:Y:S03]  /*00d0*/  BSSY.RECONVERGENT B0, `(.L_x_0) ;  /* 0x000000c000007945 */ /* 0x000fe60003800200 */
[----:B------:R-:W0:Y:S02]  /*00e0*/  MUFU.RCP R6, R3 ;  /* 0x0000000300067308 */ /* 0x000e240000001000 */
[----:B0-----:R-:W-:-:S04]  /*00f0*/  FFMA R7, -R3, R6, 1 ;  /* 0x3f80000003077423 */ /* 0x001fc80000000106 */
[----:B------:R-:W-:Y:S02]  /*0100*/  FFMA R7, R6, R7, R6 ;  /* 0x0000000706077223 */ /* 0x000fe40000000006 */
[----:B--2---:R-:W0:Y:S02]  /*0110*/  FCHK P0, R0, R3 ;  /* 0x0000000300007302 */ /* 0x004e240000000000 */
[----:B------:R-:W-:-:S04]  /*0120*/  FFMA R6, R0, R7, RZ ;  /* 0x0000000700067223 */ /* 0x000fc800000000ff */
[----:B------:R-:W-:-:S04]  /*0130*/  FFMA R8, -R3, R6, R0 ;  /* 0x0000000603087223 */ /* 0x000fc80000000100 */
[----:B------:R-:W-:Y:S01]  /*0140*/  FFMA R6, R7, R8, R6 ;  /* 0x0000000807067223 */ /* 0x000fe20000000006 */
[----:B0-----:R-:W-:Y:S06]  /*0150*/  @!P0 BRA `(.L_x_1) ;  /* 0x00000000000c8947 */ /* 0x001fec0003800000 */
[----:B------:R-:W-:-:S07]  /*0160*/  MOV R4, 0x180 ;  /* 0x0000018000047802 */ /* 0x000fce0000000f00 */
[----:B------:R-:W-:Y:S05]  /*0170*/  CALL.REL.NOINC `($__internal_0_$__cuda_sm3x_div_rn_noftz_f32_slowpath) ;  /* 0x0000000000247944 */ /* 0x000fea0003c00000 */
[----:B------:R-:W-:-:S07]  /*0180*/  IMAD.MOV.U32 R6, RZ, RZ, R0 ;  /* 0x000000ffff067224 */ /* 0x000fce00078e0000 */
.L_x_1:
[----:B------:R-:W-:Y:S05]  /*0190*/  BSYNC.RECONVERGENT B0 ;  /* 0x0000000000007941 */ /* 0x000fea0003800200 */
.L_x_0:
[----:B------:R-:W0:Y:S01]  /*01a0*/  LDCU.64 UR6, c[0x0][0x388] ;  /* 0x00007100ff0677ac */ /* 0x000e220008000a00 */
[----:B------:R-:W1:Y:S01]  /*01b0*/  F2I.TRUNC.NTZ R5, R6 ;  /* 0x0000000600057305 */ /* 0x000e62000020f100 */
[----:B------:R-:W-:-:S05]  /*01c0*/  IMAD.SHL.U32 R0, R2, 0x2, RZ ;  /* 0x0000000202007824 */ /* 0x000fca00078e00ff */
[----:B0-----:R-:W-:-:S04]  /*01d0*/  IADD3 R2, P0, PT, R0, UR6, RZ ;  /* 0x0000000600027c10 */ /* 0x001fc8000ff1e0ff */
[----:B------:R-:W-:-:S05]  /*01e0*/  LEA.HI.X.SX32 R3, R0, UR7, 0x1, P0 ;  /* 0x0000000700037c11 */ /* 0x000fca00080f0eff */
[----:B-1----:R-:W-:Y:S01]  /*01f0*/  STG.E.U8 desc[UR4][R2.64], R5 ;  /* 0x0000000502007986 */ /* 0x002fe2000c101104 */
[----:B------:R-:W-:Y:S05]  /*0200*/  EXIT ;  /* 0x000000000000794d */ /* 0x000fea0003800000 */
        .weak           $__internal_0_$__cuda_sm3x_div_rn_noftz_f32_slowpath
        .type           $__internal_0_$__cuda_sm3x_div_rn_noftz_f32_slowpath,@function
        .size           $__internal_0_$__cuda_sm3x_div_rn_noftz_f32_slowpath,(.L_x_67 - $__internal_0_$__cuda_sm3x_div_rn_noftz_f32_slowpath)
$__internal_0_$__cuda_sm3x_div_rn_noftz_f32_slowpath:
[--C-:B------:R-:W-:Y:S01]  /*0210*/  SHF.R.U32.HI R6, RZ, 0x17, R3.reuse ;  /* 0x00000017ff067819 */ /* 0x100fe20000011603 */
[----:B------:R-:W-:Y:S01]  /*0220*/  BSSY.RECONVERGENT B1, `(.L_x_2) ;  /* 0x0000064000017945 */ /* 0x000fe20003800200 */
[--C-:B------:R-:W-:Y:S01]  /*0230*/  SHF.R.U32.HI R5, RZ, 0x17, R0.reuse ;  /* 0x00000017ff057819 */ /* 0x100fe20000011600 */
[----:B------:R-:W-:Y:S01]  /*0240*/  IMAD.MOV.U32 R7, RZ, RZ, R0 ;  /* 0x000000ffff077224 */ /* 0x000fe200078e0000 */
[----:B------:R-:W-:Y:S01]  /*0250*/  LOP3.LUT R6, R6, 0xff, RZ, 0xc0, !PT ;  /* 0x000000ff06067812 */ /* 0x000fe200078ec0ff */
[----:B------:R-:W-:Y:S01]  /*0260*/  IMAD.MOV.U32 R8, RZ, RZ, R3 ;  /* 0x000000ffff087224 */ /* 0x000fe200078e0003 */
[----:B------:R-:W-:-:S03]  /*0270*/  LOP3.LUT R5, R5, 0xff, RZ, 0xc0, !PT ;  /* 0x000000ff05057812 */ /* 0x000fc600078ec0ff */
[----:B------:R-:W-:Y:S02]  /*0280*/  VIADD R11, R6, 0xffffffff ;  /* 0xffffffff060b7836 */ /* 0x000fe40000000000 */
[----:B------:R-:W-:-:S03]  /*0290*/  VIADD R10, R5, 0xffffffff ;  /* 0xffffffff050a7836 */ /* 0x000fc60000000000 */
[----:B------:R-:W-:-:S04]  /*02a0*/  ISETP.GT.U32.AND P0, PT, R11, 0xfd, PT ;  /* 0x000000fd0b00780c */ /* 0x000fc80003f04070 */
[----:B------:R-:W-:-:S13]  /*02b0*/  ISETP.GT.U32.OR P0, PT, R10, 0xfd, P0 ;  /* 0x000000fd0a00780c */ /* 0x000fda0000704470 */
[----:B------:R-:W-:Y:S01]  /*02c0*/  @!P0 IMAD.MOV.U32 R9, RZ, RZ, RZ ;  /* 0x000000ffff098224 */ /* 0x000fe200078e00ff */
[----:B------:R-:W-:Y:S06]  /*02d0*/  @!P0 BRA `(.L_x_3) ;  /* 0x00000000005c8947 */ /* 0x000fec0003800000 */
[----:B------:R-:W-:Y:S02]  /*02e0*/  FSETP.GTU.FTZ.AND P0, PT, |R0|, +INF , PT ;  /* 0x7f8000000000780b */ /* 0x000fe40003f1c200 */
[----:B------:R-:W-:-:S04]  /*02f0*/  FSETP.GTU.FTZ.AND P1, PT, |R3|, +INF , PT ;  /* 0x7f8000000300780b */ /* 0x000fc80003f3c200 */
[----:B------:R-:W-:-:S13]  /*0300*/  PLOP3.LUT P0, PT, P0, P1, PT, 0xf8, 0x8f ;  /* 0x00000000008f781c */ /* 0x000fda0000703f70 */
[----:B------:R-:W-:Y:S05]  /*0310*/  @P0 BRA `(.L_x_4) ;  /* 0x00000004004c0947 */ /* 0x000fea0003800000 */
[----:B------:R-:W-:-:S13]  /*0320*/  LOP3.LUT P0, RZ, R8, 0x7fffffff, R7, 0xc8, !PT ;  /* 0x7fffffff08ff7812 */ /* 0x000fda000780c807 */
[----:B------:R-:W-:Y:S05]  /*0330*/  @!P0 BRA `(.L_x_5) ;  /* 0x00000004003c8947 */ /* 0x000fea0003800000 */
[C---:B------:R-:W-:Y:S02]  /*0340*/  FSETP.NEU.FTZ.AND P2, PT, |R0|.reuse, +INF , PT ;  /* 0x7f8000000000780b */ /* 0x040fe40003f5d200 */
[----:B------:R-:W-:Y:S02]  /*0350*/  FSETP.NEU.FTZ.AND P1, PT, |R3|, +INF , PT ;  /* 0x7f8000000300780b */ /* 0x000fe40003f3d200 */
[----:B------:R-:W-:-:S11]  /*0360*/  FSETP.NEU.FTZ.AND P0, PT, |R0|, +INF , PT ;  /* 0x7f8000000000780b */ /* 0x000fd60003f1d200 */
[----:B------:R-:W-:Y:S05]  /*0370*/  @!P1 BRA !P2, `(.L_x_5) ;  /* 0x00000004002c9947 */ /* 0x000fea0005000000 */
[----:B------:R-:W-:-:S04]  /*0380*/  LOP3.LUT P2, RZ, R7, 0x7fffffff, RZ, 0xc0, !PT ;  /* 0x7fffffff07ff7812 */ /* 0x000fc8000784c0ff */
[----:B------:R-:W-:-:S13]  /*0390*/  PLOP3.LUT P1, PT, P1, P2, PT, 0x2f, 0xf2 ;  /* 0x0000000000f2781c */ /* 0x000fda0000f24577 */
[----:B------:R-:W-:Y:S05]  /*03a0*/  @P1 BRA `(.L_x_6) ;  /* 0x0000000400181947 */ /* 0x000fea0003800000 */
[----:B------:R-:W-:-:S04]  /*03b0*/  LOP3.LUT P1, RZ, R8, 0x7fffffff, RZ, 0xc0, !PT ;  /* 0x7fffffff08ff7812 */ /* 0x000fc8000782c0ff */
[----:B------:R-:W-:-:S13]  /*03c0*/  PLOP3.LUT P0, PT, P0, P1, PT, 0x2f, 0xf2 ;  /* 0x0000000000f2781c */ /* 0x000fda0000702577 */
[----:B------:R-:W-:Y:S05]  /*03d0*/  @P0 BRA `(.L_x_7) ;  /* 0x0000000400000947 */ /* 0x000fea0003800000 */
[----:B------:R-:W-:Y:S02]  /*03e0*/  ISETP.GE.AND P0, PT, R10, RZ, PT ;  /* 0x000000ff0a00720c */ /* 0x000fe40003f06270 */
[----:B------:R-:W-:-:S11]  /*03f0*/  ISETP.GE.AND P1, PT, R11, RZ, PT ;  /* 0x000000ff0b00720c */ /* 0x000fd60003f26270 */
[----:B------:R-:W-:Y:S02]  /*0400*/  @P0 IMAD.MOV.U32 R9, RZ, RZ, RZ ;  /* 0x000000ffff090224 */ /* 0x000fe400078e00ff */
[----:B------:R-:W-:Y:S01]  /*0410*/  @!P0 FFMA R7, R0, 1.84467440737095516160e+19, RZ ;  /* 0x5f80000000078823 */ /* 0x000fe200000000ff */
[----:B------:R-:W-:Y:S02]  /*0420*/  @!P0 IMAD.MOV.U32 R9, RZ, RZ, -0x40 ;  /* 0xffffffc0ff098424 */ /* 0x000fe400078e00ff */
[----:B------:R-:W-:Y:S02]  /*0430*/  @!P1 FFMA R8, R3, 1.84467440737095516160e+19, RZ ;  /* 0x5f80000003089823 */ /* 0x000fe400000000ff */
[----:B------:R-:W-:-:S07]  /*0440*/  @!P1 VIADD R9, R9, 0x40 ;  /* 0x0000004009099836 */ /* 0x000fce0000000000 */
.L_x_3:
[----:B------:R-:W-:Y:S01]  /*0450*/  LEA R3, R6, 0xc0800000, 0x17 ;  /* 0xc080000006037811 */ /* 0x000fe200078eb8ff */
[----:B------:R-:W-:Y:S01]  /*0460*/  VIADD R5, R5, 0xffffff81 ;  /* 0xffffff8105057836 */ /* 0x000fe20000000000 */
[----:B------:R-:W-:Y:S03]  /*0470*/  BSSY.RECONVERGENT B2, `(.L_x_8) ;  /* 0x0000035000027945 */ /* 0x000fe60003800200 */
[----:B------:R-:W-:Y:S01]  /*0480*/  IMAD.IADD R3, R8, 0x1, -R3 ;  /* 0x0000000108037824 */ /* 0x000fe200078e0a03 */
[C---:B------:R-:W-:Y:S01]  /*0490*/  IADD3 R6, PT, PT, R5.reuse, 0x7f, -R6 ;  /* 0x0000007f05067810 */ /* 0x040fe20007ffe806 */
[----:B------:R-:W-:Y:S02]  /*04a0*/  IMAD R0, R5, -0x800000, R7 ;  /* 0xff80000005007824 */ /* 0x000fe400078e0207 */
[----:B------:R-:W0:Y:S01]  /*04b0*/  MUFU.RCP R8, R3 ;  /* 0x0000000300087308 */ /* 0x000e220000001000 */
[----:B------:R-:W-:Y:S01]  /*04c0*/  FADD.FTZ R11, -R3, -RZ ;  /* 0x800000ff030b7221 */ /* 0x000fe20000010100 */
[----:B------:R-:W-:-:S03]  /*04d0*/  IMAD.IADD R6, R6, 0x1, R9 ;  /* 0x0000000106067824 */ /* 0x000fc600078e0209 */
[----:B0-----:R-:W-:-:S04]  /*04e0*/  FFMA R13, R8, R11, 1 ;  /* 0x3f800000080d7423 */ /* 0x001fc8000000000b */
[----:B------:R-:W-:-:S04]  /*04f0*/  FFMA R10, R8, R13, R8 ;  /* 0x0000000d080a7223 */ /* 0x000fc80000000008 */
[----:B------:R-:W-:-:S04]  /*0500*/  FFMA R7, R0, R10, RZ ;  /* 0x0000000a00077223 */ /* 0x000fc800000000ff */
[----:B------:R-:W-:-:S04]  /*0510*/  FFMA R8, R11, R7, R0 ;  /* 0x000000070b087223 */ /* 0x000fc80000000000 */
[----:B------:R-:W-:-:S04]  /*0520*/  FFMA R7, R10, R8, R7 ;  /* 0x000000080a077223 */ /* 0x000fc80000000007 */
[----:B------:R-:W-:-:S04]  /*0530*/  FFMA R8, R11, R7, R0 ;  /* 0x000000070b087223 */ /* 0x000fc80000000000 */
[----:B------:R-:W-:-:S05]  /*0540*/  FFMA R0, R10, R8, R7 ;  /* 0x000000080a007223 */ /* 0x000fca0000000007 */
[----:B------:R-:W-:-:S04]  /*0550*/  SHF.R.U32.HI R3, RZ, 0x17, R0 ;  /* 0x00000017ff037819 */ /* 0x000fc80000011600 */
[----:B------:R-:W-:-:S05]  /*0560*/  LOP3.LUT R3, R3, 0xff, RZ, 0xc0, !PT ;  /* 0x000000ff03037812 */ /* 0x000fca00078ec0ff */
[----:B------:R-:W-:-:S04]  /*0570*/  IMAD.IADD R9, R3, 0x1, R6 ;  /* 0x0000000103097824 */ /* 0x000fc800078e0206 */
[----:B------:R-:W-:-:S05]  /*0580*/  VIADD R3, R9, 0xffffffff ;  /* 0xffffffff09037836 */ /* 0x000fca0000000000 */
[----:B------:R-:W-:-:S13]  /*0590*/  ISETP.GE.U32.AND P0, PT, R3, 0xfe, PT ;  /* 0x000000fe0300780c */ /* 0x000fda0003f06070 */
[----:B------:R-:W-:Y:S05]  /*05a0*/  @!P0 BRA `(.L_x_9) ;  /* 0x0000000000808947 */ /* 0x000fea0003800000 */
[----:B------:R-:W-:-:S13]  /*05b0*/  ISETP.GT.AND P0, PT, R9, 0xfe, PT ;  /* 0x000000fe0900780c */ /* 0x000fda0003f04270 */
[----:B------:R-:W-:Y:S05]  /*05c0*/  @P0 BRA `(.L_x_10) ;  /* 0x00000000006c0947 */ /* 0x000fea0003800000 */
[----:B------:R-:W-:-:S13]  /*05d0*/  ISETP.GE.AND P0, PT, R9, 0x1, PT ;  /* 0x000000010900780c */ /* 0x000fda0003f06270 */
[----:B------:R-:W-:Y:S05]  /*05e0*/  @P0 BRA `(.L_x_11) ;  /* 0x0000000000740947 */ /* 0x000fea0003800000 */
[----:B------:R-:W-:Y:S02]  /*05f0*/  ISETP.GE.AND P0, PT, R9, -0x18, PT ;  /* 0xffffffe80900780c */ /* 0x000fe40003f06270 */
[----:B------:R-:W-:-:S11]  /*0600*/  LOP3.LUT R0, R0, 0x80000000, RZ, 0xc0, !PT ;  /* 0x8000000000007812 */ /* 0x000fd600078ec0ff */
[----:B------:R-:W-:Y:S05]  /*0610*/  @!P0 BRA `(.L_x_11) ;  /* 0x0000000000688947 */ /* 0x000fea0003800000 */
[CCC-:B------:R-:W-:Y:S01]  /*0620*/  FFMA.RZ R3, R10.reuse, R8.reuse, R7.reuse ;  /* 0x000000080a037223 */ /* 0x1c0fe2000000c007 */
[CCC-:B------:R-:W-:Y:S01]  /*0630*/  FFMA.RM R6, R10.reuse, R8.reuse, R7.reuse ;  /* 0x000000080a067223 */ /* 0x1c0fe20000004007 */
[C---:B------:R-:W-:Y:S02]  /*0640*/  ISETP.NE.AND P2, PT, R9.reuse, RZ, PT ;  /* 0x000000ff0900720c */ /* 0x040fe40003f45270 */
[----:B------:R-:W-:Y:S02]  /*0650*/  ISETP.NE.AND P1, PT, R9, RZ, PT ;  /* 0x000000ff0900720c */ /* 0x000fe40003f25270 */
[----:B------:R-:W-:Y:S01]  /*0660*/  LOP3.LUT R5, R3, 0x7fffff, RZ, 0xc0, !PT ;  /* 0x007fffff03057812 */ /* 0x000fe200078ec0ff */
[----:B------:R-:W-:Y:S01]  /*0670*/  FFMA.RP R3, R10, R8, R7 ;  /* 0x000000080a037223 */ /* 0x000fe20000008007 */
[----:B------:R-:W-:Y:S02]  /*0680*/  VIADD R8, R9, 0x20 ;  /* 0x0000002009087836 */ /* 0x000fe40000000000 */
[----:B------:R-:W-:Y:S01]  /*0690*/  LOP3.LUT R5, R5, 0x800000, RZ, 0xfc, !PT ;  /* 0x0080000005057812 */ /* 0x000fe200078efcff */
[----:B------:R-:W-:Y:S01]  /*06a0*/  IMAD.MOV R7, RZ, RZ, -R9 ;  /* 0x000000ffff077224 */ /* 0x000fe200078e0a09 */
[----:B------:R-:W-:-:S02]  /*06b0*/  FSETP.NEU.FTZ.AND P0, PT, R3, R6, PT ;  /* 0x000000060300720b */ /* 0x000fc40003f1d000 */
[----:B------:R-:W-:Y:S02]  /*06c0*/  SHF.L.U32 R8, R5, R8, RZ ;  /* 0x0000000805087219 */ /* 0x000fe400000006ff */
[----:B------:R-:W-:Y:S02]  /*06d0*/  SEL R6, R7, RZ, P2 ;  /* 0x000000ff07067207 */ /* 0x000fe40001000000 */
[----:B------:R-:W-:Y:S02]  /*06e0*/  ISETP.NE.AND P1, PT, R8, RZ, P1 ;  /* 0x000000ff0800720c */ /* 0x000fe40000f25270 */
[----:B------:R-:W-:Y:S02]  /*06f0*/  SHF.R.U32.HI R6, RZ, R6, R5 ;  /* 0x00000006ff067219 */ /* 0x000fe40000011605 */
[----:B------:R-:W-:Y:S02]  /*0700*/  PLOP3.LUT P0, PT, P0, P1, PT, 0xf8, 0x8f ;  /* 0x00000000008f781c */ /* 0x000fe40000703f70 */
[----:B------:R-:W-:-:S02]  /*0710*/  SHF.R.U32.HI R8, RZ, 0x1, R6 ;  /* 0x00000001ff087819 */ /* 0x000fc40000011606 */
[----:B------:R-:W-:-:S04]  /*0720*/  SEL R3, RZ, 0x1, !P0 ;  /* 0x00000001ff037807 */ /* 0x000fc80004000000 */
[----:B------:R-:W-:-:S04]  /*0730*/  LOP3.LUT R3, R3, 0x1, R8, 0xf8, !PT ;  /* 0x0000000103037812 */ /* 0x000fc800078ef808 */
[----:B------:R-:W-:-:S05]  /*0740*/  LOP3.LUT R3, R3, R6, RZ, 0xc0, !PT ;  /* 0x0000000603037212 */ /* 0x000fca00078ec0ff */
[----:B------:R-:W-:-:S05]  /*0750*/  IMAD.IADD R3, R8, 0x1, R3 ;  /* 0x0000000108037824 */ /* 0x000fca00078e0203 */
[----:B------:R-:W-:Y:S01]  /*0760*/  LOP3.LUT R0, R3, R0, RZ, 0xfc, !PT ;  /* 0x0000000003007212 */ /* 0x000fe200078efcff */
[----:B------:R-:W-:Y:S06]  /*0770*/  BRA `(.L_x_11) ;  /* 0x0000000000107947 */ /* 0x000fec0003800000 */
.L_x_10:
[----:B------:R-:W-:-:S04]  /*0780*/  LOP3.LUT R0, R0, 0x80000000, RZ, 0xc0, !PT ;  /* 0x8000000000007812 */ /* 0x000fc800078ec0ff */
[----:B------:R-:W-:Y:S01]  /*0790*/  LOP3.LUT R0, R0, 0x7f800000, RZ, 0xfc, !PT ;  /* 0x7f80000000007812 */ /* 0x000fe200078efcff */
[----:B------:R-:W-:Y:S06]  /*07a0*/  BRA `(.L_x_11) ;  /* 0x0000000000047947 */ /* 0x000fec0003800000 */
.L_x_9:
[----:B------:R-:W-:-:S07]  /*07b0*/  IMAD R0, R6, 0x800000, R0 ;  /* 0x0080000006007824 */ /* 0x000fce00078e0200 */
.L_x_11:
[----:B------:R-:W-:Y:S05]  /*07c0*/  BSYNC.RECONVERGENT B2 ;  /* 0x0000000000027941 */ /* 0x000fea0003800200 */
.L_x_8:
[----:B------:R-:W-:Y:S05]  /*07d0*/  BRA `(.L_x_12) ;  /* 0x0000000000207947 */ /* 0x000fea0003800000 */
.L_x_7:
[----:B------:R-:W-:-:S04]  /*07e0*/  LOP3.LUT R0, R8, 0x80000000, R7, 0x48, !PT ;  /* 0x8000000008007812 */ /* 0x000fc800078e4807 */
[----:B------:R-:W-:Y:S01]  /*07f0*/  LOP3.LUT R0, R0, 0x7f800000, RZ, 0xfc, !PT ;  /* 0x7f80000000007812 */ /* 0x000fe200078efcff */
[----:B------:R-:W-:Y:S06]  /*0800*/  BRA `(.L_x_12) ;  /* 0x0000000000147947 */ /* 0x000fec0003800000 */
.L_x_6:
[----:B------:R-:W-:Y:S01]  /*0810*/  LOP3.LUT R0, R8, 0x80000000, R7, 0x48, !PT ;  /* 0x8000000008007812 */ /* 0x000fe200078e4807 */
[----:B------:R-:W-:Y:S06]  /*0820*/  BRA `(.L_x_12) ;  /* 0x00000000000c7947 */ /* 0x000fec0003800000 */
.L_x_5:
[----:B------:R-:W0:Y:S01]  /*0830*/  MUFU.RSQ R0, -QNAN ;  /* 0xffc0000000007908 */ /* 0x000e220000001400 */
[----:B------:R-:W-:Y:S05]  /*0840*/  BRA `(.L_x_12) ;  /* 0x0000000000047947 */ /* 0x000fea0003800000 */
.L_x_4:
[----:B------:R-:W-:-:S07]  /*0850*/  FADD.FTZ R0, R0, R3 ;  /* 0x0000000300007221 */ /* 0x000fce0000010000 */
.L_x_12:
[----:B------:R-:W-:Y:S05]  /*0860*/  BSYNC.RECONVERGENT B1 ;  /* 0x0000000000017941 */ /* 0x000fea0003800200 */
.L_x_2:
[----:B------:R-:W-:-:S04]  /*0870*/  IMAD.MOV.U32 R5, RZ, RZ, 0x0 ;  /* 0x00000000ff057424 */ /* 0x000fc800078e00ff */
[----:B0-----:R-:W-:Y:S05]  /*0880*/  RET.REL.NODEC R4 `(scale) ;  /* 0xfffffff404dc7950 */ /* 0x001fea0003c3ffff */
.L_x_13:
[----:B------:R-:W-:-:S00]  /*0890*/  BRA `(.L_x_13) ;  /* 0xfffffffc00fc7947 */ /* 0x000fc0000383ffff */
[----:B------:R-:W-:-:S00]  /*08a0*/  NOP ;  /* 0x0000000000007918 */ /* 0x000fc00000000000 */
        /* <DEDUP_REMOVED lines=13> */
.L_x_67:


//--------------------- .text.typecaste           --------------------------
	.section	.text.typecaste,"ax",@progbits
	.align	128
        .global         typecaste
        .type           typecaste,@function
        .size           typecaste,(.L_x_74 - typecaste)
        .other          typecaste,@"STO_CUDA_ENTRY STV_DEFAULT"
typecaste:
.text.typecaste:
        /* <DEDUP_REMOVED lines=8> */
[----:B------:R-:W0:Y:S01]  /*0080*/  LDCU.64 UR6, c[0x0][0x388] ;  /* 0x00007100ff0677ac */ /* 0x000e220008000a00 */
[----:B------:R-:W1:Y:S01]  /*0090*/  LDC.64 R2, c[0x0][0x380] ;  /* 0x0000e000ff027b82 */ /* 0x000e620000000a00 */
[----:B------:R-:W2:Y:S01]  /*00a0*/  LDCU.64 UR4, c[0x0][0x358] ;  /* 0x00006b00ff0477ac */ /* 0x000ea20008000a00 */
[----:B0-----:R-:W-:-:S04]  /*00b0*/  IADD3 R4, P0, PT, R7, UR6, RZ ;  /* 0x0000000607047c10 */ /* 0x001fc8000ff1e0ff */
[----:B------:R-:W-:-:S05]  /*00c0*/  LEA.HI.X.SX32 R5, R7, UR7, 0x1, P0 ;  /* 0x0000000707057c11 */ /* 0x000fca00080f0eff */
[----:B--2---:R-:W2:Y:S01]  /*00d0*/  LDG.E.S8 R4, desc[UR4][R4.64] ;  /* 0x0000000404047981 */ /* 0x004ea2000c1e1300 */
[----:B------:R-:W-:Y:S02]  /*00e0*/  HFMA2 R9, -RZ, RZ, 0, 0 ;  /* 0x00000000ff097431 */ /* 0x000fe400000001ff */
[----:B-1----:R-:W-:Y:S01]  /*00f0*/  IMAD.WIDE R2, R7, 0x8, R2 ;  /* 0x0000000807027825 */ /* 0x002fe200078e0202 */
[----:B--2---:R-:W0:Y:S04]  /*0100*/  I2F.S16 R8, R4 ;  /* 0x0000000400087306 */ /* 0x004e280000101400 */
[----:B0-----:R-:W-:Y:S01]  /*0110*/  STG.E.64 desc[UR4][R2.64], R8 ;  /* 0x0000000802007986 */ /* 0x001fe2000c101b04 */
[----:B------:R-:W-:Y:S05]  /*0120*/  EXIT ;  /* 0x000000000000794d */ /* 0x000fea0003800000 */
.L_x_14:
        /* <DEDUP_REMOVED lines=13> */
.L_x_74:


//--------------------- .text.complexMul          --------------------------
	.section	.text.complexMul,"ax",@progbits
	.align	128
        .global         complexMul
        .type           complexMul,@function
        .size           complexMul,(.L_x_72 - complexMul)
        .other          complexMul,@"STO_CUDA_ENTRY STV_DEFAULT"
complexMul:
.text.complexMul:
[----:B------:R-:W0:Y:S01]  /*0000*/  LDC R1, c[0x0][0x37c] ;  /* 0x0000df00ff017b82 */ /* 0x000e220000000800 */
[----:B------:R-:W1:Y:S01]  /*0010*/  MUFU.RCP64H R3, 2.4099988671366645576e-10 ;  /* 0x3df08fb700037908 */ /* 0x000e620000001800 */
[----:B------:R-:W-:Y:S01]  /*0020*/  IMAD.MOV.U32 R6, RZ, RZ, -0x7d63c6a6 ;  /* 0x829c395aff067424 */ /* 0x000fe200078e00ff */
[----:B------:R-:W2:Y:S01]  /*0030*/  LDCU.64 UR4, c[0x0][0x390] ;  /* 0x00007200ff0477ac */ /* 0x000ea20008000a00 */
[----:B------:R-:W-:Y:S02]  /*0040*/  IMAD.MOV.U32 R7, RZ, RZ, 0x3df08fb7 ;  /* 0x3df08fb7ff077424 */ /* 0x000fe400078e00ff */
[----:B------:R-:W-:Y:S01]  /*0050*/  IMAD.MOV.U32 R2, RZ, RZ, 0x1 ;  /* 0x00000001ff027424 */ /* 0x000fe200078e00ff */
[----:B------:R-:W3:Y:S01]  /*0060*/  LDCU.64 UR6, c[0x0][0x358] ;  /* 0x00006b00ff0677ac */ /* 0x000ee20008000a00 */
[----:B------:R-:W-:Y:S02]  /*0070*/  IMAD.MOV.U32 R10, RZ, RZ, 0x54442d28 ;  /* 0x54442d28ff0a7424 */ /* 0x000fe400078e00ff */
[----:B------:R-:W-:-:S02]  /*0080*/  IMAD.MOV.U32 R11, RZ, RZ, 0x401921fb ;  /* 0x401921fbff0b7424 */ /* 0x000fc400078e00ff */
[----:B0-----:R-:W-:Y:S01]  /*0090*/  VIADD R1, R1, 0xffffffd8 ;  /* 0xffffffd801017836 */ /* 0x001fe20000000000 */
[----:B-1----:R-:W-:-:S03]  /*00a0*/  DFMA R4, R2, -R6, 1 ;  /* 0x3ff000000204742b */ /* 0x002fc60000000806 */
[----:B--2---:R-:W-:-:S05]  /*00b0*/  DMUL R10, R10, UR4 ;  /* 0x000000040a0a7c28 */ /* 0x004fca0008000000 */
[----:B------:R-:W-:-:S05]  /*00c0*/  DFMA R4, R4, R4, R4 ;  /* 0x000000040404722b */ /* 0x000fca0000000004 */
[----:B------:R-:W-:-:S03]  /*00d0*/  FSETP.GEU.AND P1, PT, |R11|, 6.5827683646048100446e-37, PT ;  /* 0x036000000b00780b */ /* 0x000fc60003f2e200 */
[----:B------:R-:W-:-:S08]  /*00e0*/  DFMA R4, R2, R4, R2 ;  /* 0x000000040204722b */ /* 0x000fd00000000002 */
[----:B------:R-:W-:-:S08]  /*00f0*/  DFMA R2, R4, -R6, 1 ;  /* 0x3ff000000402742b */ /* 0x000fd00000000806 */
[----:B------:R-:W-:-:S08]  /*0100*/  DFMA R2, R4, R2, R4 ;  /* 0x000000020402722b */ /* 0x000fd00000000004 */
[----:B------:R-:W-:-:S08]  /*0110*/  DMUL R4, R10, R2 ;  /* 0x000000020a047228 */ /* 0x000fd00000000000 */
[----:B------:R-:W-:-:S08]  /*0120*/  DFMA R6, R4, -R6, R10 ;  /* 0x800000060406722b */ /* 0x000fd0000000000a */
[----:B------:R-:W-:-:S10]  /*0130*/  DFMA R4, R2, R6, R4 ;  /* 0x000000060204722b */ /* 0x000fd40000000004 */
[----:B------:R-:W-:-:S05]  /*0140*/  FFMA R0, RZ, 0.11746161431074142456, R5 ;  /* 0x3df08fb7ff007823 */ /* 0x000fca0000000005 */
[----:B------:R-:W-:-:S13]  /*0150*/  FSETP.GT.AND P0, PT, |R0|, 1.469367938527859385e-39, PT ;  /* 0x001000000000780b */ /* 0x000fda0003f04200 */
[----:B---3--:R-:W-:Y:S05]  /*0160*/  @P0 BRA P1, `(.L_x_15) ;  /* 0x0000000000180947 */ /* 0x008fea0000800000 */
[----:B------:R-:W-:Y:S01]  /*0170*/  IMAD.MOV.U32 R12, RZ, RZ, -0x7d63c6a6 ;  /* 0x829c395aff0c7424 */ /* 0x000fe200078e00ff */
[----:B------:R-:W-:Y:S01]  /*0180*/  MOV R8, 0x1b0 ;  /* 0x000001b000087802 */ /* 0x000fe20000000f00 */
[----:B------:R-:W-:-:S07]  /*0190*/  IMAD.MOV.U32 R13, RZ, RZ, 0x3df08fb7 ;  /* 0x3df08fb7ff0d7424 */ /* 0x000fce00078e00ff */
[----:B------:R-:W-:Y:S05]  /*01a0*/  CALL.REL.NOINC `($__internal_2_$__cuda_sm20_div_rn_f64_full) ;  /* 0x0000001800a87944 */ /* 0x000fea0003c00000 */
[----:B------:R-:W-:Y:S02]  /*01b0*/  IMAD.MOV.U32 R4, RZ, RZ, R22 ;  /* 0x000000ffff047224 */ /* 0x000fe400078e0016 */
[----:B------:R-:W-:-:S07]  /*01c0*/  IMAD.MOV.U32 R5, RZ, RZ, R23 ;  /* 0x000000ffff057224 */ /* 0x000fce00078e0017 */
.L_x_15:
[----:B------:R-:W0:Y:S01]  /*01d0*/  S2R R0, SR_TID.X ;  /* 0x0000000000007919 */ /* 0x000e220000002100 */
[----:B------:R-:W0:Y:S08]  /*01e0*/  S2UR UR4, SR_CTAID.X ;  /* 0x00000000000479c3 */ /* 0x000e300000002500 */
[----:B------:R-:W0:Y:S08]  /*01f0*/  LDC R3, c[0x0][0x360] ;  /* 0x0000d800ff037b82 */ /* 0x000e300000000800 */
[----:B------:R-:W1:Y:S01]  /*0200*/  LDC.64 R6, c[0x0][0x380] ;  /* 0x0000e000ff067b82 */ /* 0x000e620000000a00 */
[----:B------:R-:W-:Y:S01]  /*0210*/  IMAD.MOV.U32 R8, RZ, RZ, 0x1 ;  /* 0x00000001ff087424 */ /* 0x000fe200078e00ff */
[----:B------:R-:W2:Y:S01]  /*0220*/  LDCU.64 UR8, c[0x0][0x3a8] ;  /* 0x00007500ff0877ac */ /* 0x000ea20008000a00 */
[----:B0-----:R-:W-:Y:S01]  /*0230*/  IMAD R0, R3, UR4, R0 ;  /* 0x0000000403007c24 */ /* 0x001fe2000f8e0200 */
[----:B------:R-:W0:Y:S03]  /*0240*/  LDCU UR4, c[0x0][0x388] ;  /* 0x00007100ff0477ac */ /* 0x000e260008000800 */
[----:B-1----:R-:W-:-:S05]  /*0250*/  IMAD.WIDE R6, R0, 0x8, R6 ;  /* 0x0000000800067825 */ /* 0x002fca00078e0206 */
[----:B------:R1:W5:Y:S01]  /*0260*/  LDG.E.64 R2, desc[UR6][R6.64] ;  /* 0x0000000606027981 */ /* 0x000362000c1e1b00 */
[----:B------:R-:W-:Y:S01]  /*0270*/  BSSY.RECONVERGENT B0, `(.L_x_16) ;  /* 0x0000017000007945 */ /* 0x000fe20003800200 */
[----:B0-----:R-:W-:-:S04]  /*0280*/  ULEA.HI UR4, UR4, UR4, URZ, 0x1 ;  /* 0x0000000404047291 */ /* 0x001fc8000f8f08ff */
[----:B------:R-:W-:-:S09]  /*0290*/  USHF.R.S32.HI UR4, URZ, 0x1, UR4 ;  /* 0x00000001ff047899 */ /* 0x000fd20008011404 */
[----:B------:R-:W0:Y:S08]  /*02a0*/  I2F.F64 R12, UR4 ;  /* 0x00000004000c7d12 */ /* 0x000e300008201c00 */
[----:B0-----:R-:W0:Y:S02]  /*02b0*/  MUFU.RCP64H R9, R13 ;  /* 0x0000000d00097308 */ /* 0x001e240000001800 */
[----:B0-----:R-:W-:-:S08]  /*02c0*/  DFMA R10, -R12, R8, 1 ;  /* 0x3ff000000c0a742b */ /* 0x001fd00000000108 */
[----:B------:R-:W-:-:S08]  /*02d0*/  DFMA R10, R10, R10, R10 ;  /* 0x0000000a0a0a722b */ /* 0x000fd0000000000a */
[----:B------:R-:W-:Y:S01]  /*02e0*/  DFMA R14, R8, R10, R8 ;  /* 0x0000000a080e722b */ /* 0x000fe20000000008 */
[----:B------:R-:W2:Y:S07]  /*02f0*/  I2F.F64 R8, R0 ;  /* 0x0000000000087312 */ /* 0x000eae0000201c00 */
[----:B------:R-:W-:-:S08]  /*0300*/  DFMA R16, -R12, R14, 1 ;  /* 0x3ff000000c10742b */ /* 0x000fd0000000010e */
[----:B------:R-:W-:Y:S02]  /*0310*/  DFMA R16, R14, R16, R14 ;  /* 0x000000100e10722b */ /* 0x000fe4000000000e */
[----:B--2---:R-:W-:-:S08]  /*0320*/  DMUL R10, R8, UR8 ;  /* 0x00000008080a7c28 */ /* 0x004fd00008000000 */
[----:B------:R-:W-:Y:S02]  /*0330*/  DMUL R8, R10, R16 ;  /* 0x000000100a087228 */ /* 0x000fe40000000000 */
[----:B------:R-:W-:-:S06]  /*0340*/  FSETP.GEU.AND P1, PT, |R11|, 6.5827683646048100446e-37, PT ;  /* 0x036000000b00780b */ /* 0x000fcc0003f2e200 */
[----:B------:R-:W-:-:S08]  /*0350*/  DFMA R14, -R12, R8, R10 ;  /* 0x000000080c0e722b */ /* 0x000fd0000000010a */
[----:B------:R-:W-:-:S10]  /*0360*/  DFMA R8, R16, R14, R8 ;  /* 0x0000000e1008722b */ /* 0x000fd40000000008 */
[----:B------:R-:W-:-:S05]  /*0370*/  FFMA R14, RZ, R13, R9 ;  /* 0x0000000dff0e7223 */ /* 0x000fca0000000009 */
[----:B------:R-:W-:-:S13]  /*0380*/  FSETP.GT.AND P0, PT, |R14|, 1.469367938527859385e-39, PT ;  /* 0x001000000e00780b */ /* 0x000fda0003f04200 */
[----:B-1----:R-:W-:Y:S05]  /*0390*/  @P0 BRA P1, `(.L_x_17) ;  /* 0x0000000000100947 */ /* 0x002fea0000800000 */
[----:B------:R-:W-:-:S07]  /*03a0*/  MOV R8, 0x3c0 ;  /* 0x000003c000087802 */ /* 0x000fce0000000f00 */
[----:B-----5:R-:W-:Y:S05]  /*03b0*/  CALL.REL.NOINC `($__internal_2_$__cuda_sm20_div_rn_f64_full) ;  /* 0x0000001800247944 */ /* 0x020fea0003c00000 */
[----:B------:R-:W-:Y:S02]  /*03c0*/  IMAD.MOV.U32 R8, RZ, RZ, R22 ;  /* 0x000000ffff087224 */ /* 0x000fe400078e0016 */
[----:B------:R-:W-:-:S07]  /*03d0*/  IMAD.MOV.U32 R9, RZ, RZ, R23 ;  /* 0x000000ffff097224 */ /* 0x000fce00078e0017 */
.L_x_17:
[----:B------:R-:W-:Y:S05]  /*03e0*/  BSYNC.RECONVERGENT B0 ;  /* 0x0000000000007941 */ /* 0x000fea0003800200 */
.L_x_16:
[----:B------:R-:W0:Y:S01]  /*03f0*/  LDCU.64 UR10, c[0x0][0x3a8] ;  /* 0x00007500ff0a77ac */ /* 0x000e220008000a00 */
[----:B------:R-:W-:Y:S01]  /*0400*/  BSSY.RECONVERGENT B0, `(.L_x_18) ;  /* 0x0000026000007945 */ /* 0x000fe20003800200 */
[----:B------:R-:W1:Y:S01]  /*0410*/  LDCU UR5, c[0x0][0x3a0] ;  /* 0x00007400ff0577ac */ /* 0x000e620008000800 */
[----:B------:R-:W2:Y:S01]  /*0420*/  LDCU.64 UR8, c[0x0][0x398] ;  /* 0x00007300ff0877ac */ /* 0x000ea20008000a00 */
[C---:B0-----:R-:W-:Y:S02]  /*0430*/  DADD R10, R8.reuse, -UR10 ;  /* 0x8000000a080a7e29 */ /* 0x041fe40008000000 */
[----:B------:R-:W-:Y:S01]  /*0440*/  DSETP.GT.AND P0, PT, R8, UR10, PT ;  /* 0x0000000a08007e2a */ /* 0x000fe2000bf04000 */
[----:B-1----:R-:W2:Y:S05]  /*0450*/  I2F.F64 R12, UR5 ;  /* 0x00000005000c7d12 */ /* 0x002eaa0008201c00 */
[----:B------:R-:W-:-:S10]  /*0460*/  DADD R10, -R10, UR10 ;  /* 0x0000000a0a0a7e29 */ /* 0x000fd40008000100 */
[----:B------:R-:W-:Y:S01]  /*0470*/  FSEL R16, R10, R8, P0 ;  /* 0x000000080a107208 */ /* 0x000fe20000000000 */
[----:B------:R-:W-:Y:S01]  /*0480*/  IMAD.MOV.U32 R10, RZ, RZ, 0x1 ;  /* 0x00000001ff0a7424 */ /* 0x000fe200078e00ff */
[----:B------:R-:W-:Y:S02]  /*0490*/  FSEL R17, R11, R9, P0 ;  /* 0x000000090b117208 */ /* 0x000fe40000000000 */
[----:B------:R-:W-:-:S04]  /*04a0*/  ISETP.GT.AND P0, PT, R0, UR4, PT ;  /* 0x0000000400007c0c */ /* 0x000fc8000bf04270 */
[----:B--2---:R-:W-:Y:S02]  /*04b0*/  DFMA R12, R16, R12, UR8 ;  /* 0x00000008100c7e2b */ /* 0x004fe4000800000c */
[----:B------:R-:W-:-:S06]  /*04c0*/  DADD R14, -RZ, -R16 ;  /* 0x00000000ff0e7229 */ /* 0x000fcc0000000910 */
[----:B------:R-:W-:-:S04]  /*04d0*/  DMUL R8, R12, UR8 ;  /* 0x000000080c087c28 */ /* 0x000fc80008000000 */
[----:B------:R-:W-:Y:S02]  /*04e0*/  FSEL R14, R16, R14, P0 ;  /* 0x0000000e100e7208 */ /* 0x000fe40000000000 */
[----:B------:R-:W-:Y:S02]  /*04f0*/  FSEL R15, R17, R15, P0 ;  /* 0x0000000f110f7208 */ /* 0x000fe40000000000 */
[----:B------:R-:W-:-:S06]  /*0500*/  DMUL R8, R8, UR8 ;  /* 0x0000000808087c28 */ /* 0x000fcc0008000000 */
[----:B------:R-:W0:Y:S02]  /*0510*/  MUFU.RCP64H R11, R9 ;  /* 0x00000009000b7308 */ /* 0x000e240000001800 */
[----:B0-----:R-:W-:-:S08]  /*0520*/  DFMA R12, -R8, R10, 1 ;  /* 0x3ff00000080c742b */ /* 0x001fd0000000010a */
[----:B------:R-:W-:-:S08]  /*0530*/  DFMA R12, R12, R12, R12 ;  /* 0x0000000c0c0c722b */ /* 0x000fd0000000000c */
[----:B------:R-:W-:Y:S02]  /*0540*/  DFMA R12, R10, R12, R10 ;  /* 0x0000000c0a0c722b */ /* 0x000fe4000000000a */
[----:B------:R-:W-:-:S06]  /*0550*/  DMUL R10, R16, R14 ;  /* 0x0000000e100a7228 */ /* 0x000fcc0000000000 */
[----:B------:R-:W-:Y:S02]  /*0560*/  DFMA R14, -R8, R12, 1 ;  /* 0x3ff00000080e742b */ /* 0x000fe4000000010c */
[----:B------:R-:W-:-:S06]  /*0570*/  DMUL R10, R10, R4 ;  /* 0x000000040a0a7228 */ /* 0x000fcc0000000000 */
[----:B------:R-:W-:-:S04]  /*0580*/  DFMA R14, R12, R14, R12 ;  /* 0x0000000e0c0e722b */ /* 0x000fc8000000000c */
[----:B------:R-:W-:-:S04]  /*0590*/  FSETP.GEU.AND P1, PT, |R11|, 6.5827683646048100446e-37, PT ;  /* 0x036000000b00780b */ /* 0x000fc80003f2e200 */
[----:B------:R-:W-:-:S08]  /*05a0*/  DMUL R20, R10, R14 ;  /* 0x0000000e0a147228 */ /* 0x000fd00000000000 */
[----:B------:R-:W-:-:S08]  /*05b0*/  DFMA R4, -R8, R20, R10 ;  /* 0x000000140804722b */ /* 0x000fd0000000010a */
[----:B------:R-:W-:-:S10]  /*05c0*/  DFMA R20, R14, R4, R20 ;  /* 0x000000040e14722b */ /* 0x000fd40000000014 */
[----:B------:R-:W-:-:S05]  /*05d0*/  FFMA R4, RZ, R9, R21 ;  /* 0x00000009ff047223 */ /* 0x000fca0000000015 */
[----:B------:R-:W-:-:S13]  /*05e0*/  FSETP.GT.AND P0, PT, |R4|, 1.469367938527859385e-39, PT ;  /* 0x001000000400780b */ /* 0x000fda0003f04200 */
[----:B------:R-:W-:Y:S05]  /*05f0*/  @P0 BRA P1, `(.L_x_19) ;  /* 0x0000000000180947 */ /* 0x000fea0000800000 */
[----:B------:R-:W-:Y:S01]  /*0600*/  IMAD.MOV.U32 R12, RZ, RZ, R8 ;  /* 0x000000ffff0c7224 */ /* 0x000fe200078e0008 */
[----:B------:R-:W-:Y:S01]  /*0610*/  MOV R8, 0x640 ;  /* 0x0000064000087802 */ /* 0x000fe20000000f00 */
[----:B------:R-:W-:-:S07]  /*0620*/  IMAD.MOV.U32 R13, RZ, RZ, R9 ;  /* 0x000000ffff0d7224 */ /* 0x000fce00078e0009 */
[----:B-----5:R-:W-:Y:S05]  /*0630*/  CALL.REL.NOINC `($__internal_2_$__cuda_sm20_div_rn_f64_full) ;  /* 0x0000001400847944 */ /* 0x020fea0003c00000 */
[----:B------:R-:W-:Y:S02]  /*0640*/  IMAD.MOV.U32 R20, RZ, RZ, R22 ;  /* 0x000000ffff147224 */ /* 0x000fe400078e0016 */
[----:B------:R-:W-:-:S07]  /*0650*/  IMAD.MOV.U32 R21, RZ, RZ, R23 ;  /* 0x000000ffff157224 */ /* 0x000fce00078e0017 */
.L_x_19:
[----:B------:R-:W-:Y:S05]  /*0660*/  BSYNC.RECONVERGENT B0 ;  /* 0x0000000000007941 */ /* 0x000fea0003800200 */
.L_x_18:
[----:B------:R-:W0:Y:S01]  /*0670*/  LDC.64 R12, c[0x0][0x3a8] ;  /* 0x0000ea00ff0c7b82 */ /* 0x000e220000000a00 */
[----:B------:R-:W-:Y:S01]  /*0680*/  BSSY.RECONVERGENT B0, `(.L_x_20) ;  /* 0x000009e000007945 */ /* 0x000fe20003800200 */
[----:B0-----:R-:W-:-:S08]  /*0690*/  DMUL R4, R12, 0.5 ;  /* 0x3fe000000c047828 */ /* 0x001fd00000000000 */
[----:B------:R-:W-:-:S14]  /*06a0*/  DSETP.GT.AND P0, PT, R16, R4, PT ;  /* 0x000000041000722a */ /* 0x000fdc0003f04000 */
[----:B------:R-:W-:Y:S05]  /*06b0*/  @!P0 BRA `(.L_x_21) ;  /* 0x0000000400348947 */ /* 0x000fea0003800000 */
[----:B------:R-:W-:Y:S01]  /*06c0*/  UMOV UR4, 0xe147ae14 ;  /* 0xe147ae1400047882 */ /* 0x000fe20000000000 */
[----:B------:R-:W-:Y:S01]  /*06d0*/  UMOV UR5, 0x3fee147a ;  /* 0x3fee147a00057882 */ /* 0x000fe20000000000 */
[----:B------:R-:W-:Y:S01]  /*06e0*/  IMAD.MOV.U32 R4, RZ, RZ, 0x1 ;  /* 0x00000001ff047424 */ /* 0x000fe200078e00ff */
[----:B------:R-:W-:Y:S01]  /*06f0*/  DMUL R8, R12, UR4 ;  /* 0x000000040c087c28 */ /* 0x000fe20008000000 */
[----:B------:R-:W-:Y:S01]  /*0700*/  FSETP.GEU.AND P1, PT, |R17|, 6.5827683646048100446e-37, PT ;  /* 0x036000001100780b */ /* 0x000fe20003f2e200 */
[----:B------:R-:W-:Y:S04]  /*0710*/  BSSY.RECONVERGENT B1, `(.L_x_22) ;  /* 0x0000015000017945 */ /* 0x000fe80003800200 */
[----:B------:R-:W0:Y:S02]  /*0720*/  MUFU.RCP64H R5, R9 ;  /* 0x0000000900057308 */ /* 0x000e240000001800 */
[----:B0-----:R-:W-:-:S08]  /*0730*/  DFMA R10, -R8, R4, 1 ;  /* 0x3ff00000080a742b */ /* 0x001fd00000000104 */
[----:B------:R-:W-:-:S08]  /*0740*/  DFMA R10, R10, R10, R10 ;  /* 0x0000000a0a0a722b */ /* 0x000fd0000000000a */
[----:B------:R-:W-:-:S08]  /*0750*/  DFMA R10, R4, R10, R4 ;  /* 0x0000000a040a722b */ /* 0x000fd00000000004 */
[----:B------:R-:W-:-:S08]  /*0760*/  DFMA R4, -R8, R10, 1 ;  /* 0x3ff000000804742b */ /* 0x000fd0000000010a */
[----:B------:R-:W-:-:S08]  /*0770*/  DFMA R4, R10, R4, R10 ;  /* 0x000000040a04722b */ /* 0x000fd0000000000a */
        /* <DEDUP_REMOVED lines=8> */
[----:B------:R-:W-:Y:S02]  /*0800*/  IMAD.MOV.U32 R13, RZ, RZ, R9 ;  /* 0x000000ffff0d7224 */ /* 0x000fe400078e0009 */
[----:B------:R-:W-:Y:S02]  /*0810*/  IMAD.MOV.U32 R10, RZ, RZ, R16 ;  /* 0x000000ffff0a7224 */ /* 0x000fe400078e0010 */
[----:B------:R-:W-:-:S07]  /*0820*/  IMAD.MOV.U32 R11, RZ, RZ, R17 ;  /* 0x000000ffff0b7224 */ /* 0x000fce00078e0011 */
[----:B-----5:R-:W-:Y:S05]  /*0830*/  CALL.REL.NOINC `($__internal_2_$__cuda_sm20_div_rn_f64_full) ;  /* 0x0000001400047944 */ /* 0x020fea0003c00000 */
[----:B------:R-:W-:Y:S02]  /*0840*/  IMAD.MOV.U32 R4, RZ, RZ, R22 ;  /* 0x000000ffff047224 */ /* 0x000fe400078e0016 */
[----:B------:R-:W-:-:S07]  /*0850*/  IMAD.MOV.U32 R5, RZ, RZ, R23 ;  /* 0x000000ffff057224 */ /* 0x000fce00078e0017 */
.L_x_23:
[----:B------:R-:W-:Y:S05]  /*0860*/  BSYNC.RECONVERGENT B1 ;  /* 0x0000000000017941 */ /* 0x000fea0003800200 */
.L_x_22:
[----:B------:R-:W-:Y:S01]  /*0870*/  DADD R26, -RZ, |R4| ;  /* 0x00000000ff1a7229 */ /* 0x000fe20000000504 */
[----:B------:R-:W-:Y:S09]  /*0880*/  BSSY.RECONVERGENT B1, `(.L_x_24) ;  /* 0x0000004000017945 */ /* 0x000ff20003800200 */
[----:B------:R-:W-:Y:S01]  /*0890*/  IMAD.MOV.U32 R10, RZ, RZ, R26 ;  /* 0x000000ffff0a7224 */ /* 0x000fe200078e001a */
[----:B------:R-:W-:-:S07]  /*08a0*/  MOV R26, 0x8c0 ;  /* 0x000008c0001a7802 */ /* 0x000fce0000000f00 */
[----:B-----5:R-:W-:Y:S05]  /*08b0*/  CALL.REL.NOINC `($complexMul$__internal_accurate_pow) ;  /* 0x0000001800f47944 */ /* 0x020fea0003c00000 */
[----:B------:R-:W-:Y:S05]  /*08c0*/  BSYNC.RECONVERGENT B1 ;  /* 0x0000000000017941 */ /* 0x000fea0003800200 */
.L_x_24:
[C---:B------:R-:W-:Y:S01]  /*08d0*/  DADD R8, R4.reuse, 80 ;  /* 0x4054000004087429 */ /* 0x040fe20000000000 */
[----:B------:R-:W-:Y:S01]  /*08e0*/  BSSY.RECONVERGENT B1, `(.L_x_25) ;  /* 0x000000c000017945 */ /* 0x000fe20003800200 */
[----:B------:R-:W-:-:S08]  /*08f0*/  DSETP.NEU.AND P0, PT, R4, RZ, PT ;  /* 0x000000ff0400722a */ /* 0x000fd00003f0d000 */
[----:B------:R-:W-:-:S04]  /*0900*/  LOP3.LUT R8, R9, 0x7ff00000, RZ, 0xc0, !PT ;  /* 0x7ff0000009087812 */ /* 0x000fc800078ec0ff */
[----:B------:R-:W-:Y:S02]  /*0910*/  ISETP.NE.AND P1, PT, R8, 0x7ff00000, PT ;  /* 0x7ff000000800780c */ /* 0x000fe40003f25270 */
[----:B------:R-:W-:-:S11]  /*0920*/  @!P0 CS2R R10, SRZ ;  /* 0x00000000000a8805 */ /* 0x000fd6000001ff00 */
[----:B------:R-:W-:Y:S05]  /*0930*/  @P1 BRA `(.L_x_26) ;  /* 0x0000000000181947 */ /* 0x000fea0003800000 */
[----:B------:R-:W-:-:S14]  /*0940*/  DSETP.NAN.AND P0, PT, R4, R4, PT ;  /* 0x000000040400722a */ /* 0x000fdc0003f08000 */
[----:B------:R-:W-:Y:S01]  /*0950*/  @P0 DADD R10, R4, 80 ;  /* 0x40540000040a0429 */ /* 0x000fe20000000000 */
[----:B------:R-:W-:Y:S10]  /*0960*/  @P0 BRA `(.L_x_26) ;  /* 0x00000000000c0947 */ /* 0x000ff40003800000 */
[----:B------:R-:W-:-:S14]  /*0970*/  DSETP.NEU.AND P0, PT, |R4|, +INF , PT ;  /* 0x7ff000000400742a */ /* 0x000fdc0003f0d200 */
[----:B------:R-:W-:Y:S02]  /*0980*/  @!P0 IMAD.MOV.U32 R10, RZ, RZ, 0x0 ;  /* 0x00000000ff0a8424 */ /* 0x000fe400078e00ff */
[----:B------:R-:W-:-:S07]  /*0990*/  @!P0 IMAD.MOV.U32 R11, RZ, RZ, 0x7ff00000 ;  /* 0x7ff00000ff0b8424 */ /* 0x000fce00078e00ff */
.L_x_26:
[----:B------:R-:W-:Y:S05]  /*09a0*/  BSYNC.RECONVERGENT B1 ;  /* 0x0000000000017941 */ /* 0x000fea0003800200 */
.L_x_25:
[----:B------:R-:W-:Y:S01]  /*09b0*/  DADD R10, R10, 1 ;  /* 0x3ff000000a0a7429 */ /* 0x000fe20000000000 */
[----:B------:R-:W-:Y:S01]  /*09c0*/  IMAD.MOV.U32 R14, RZ, RZ, 0x0 ;  /* 0x00000000ff0e7424 */ /* 0x000fe200078e00ff */
[----:B------:R-:W-:Y:S01]  /*09d0*/  DSETP.NEU.AND P0, PT, R4, 1, PT ;  /* 0x3ff000000400742a */ /* 0x000fe20003f0d000 */
[----:B------:R-:W-:Y:S01]  /*09e0*/  IMAD.MOV.U32 R15, RZ, RZ, 0x3fd80000 ;  /* 0x3fd80000ff0f7424 */ /* 0x000fe200078e00ff */
[----:B------:R-:W-:Y:S02]  /*09f0*/  BSSY.RECONVERGENT B1, `(.L_x_27) ;  /* 0x0000016000017945 */ /* 0x000fe40003800200 */
[----:B------:R-:W0:Y:S04]  /*0a00*/  MUFU.RSQ64H R13, R11 ;  /* 0x0000000b000d7308 */ /* 0x000e280000001c00 */
[----:B------:R-:W-:-:S05]  /*0a10*/  VIADD R12, R11, 0xfcb00000 ;  /* 0xfcb000000b0c7836 */ /* 0x000fca0000000000 */
[----:B------:R-:W-:Y:S01]  /*0a20*/  ISETP.GE.U32.AND P1, PT, R12, 0x7ca00000, PT ;  /* 0x7ca000000c00780c */ /* 0x000fe20003f26070 */
[----:B0-----:R-:W-:-:S08]  /*0a30*/  DMUL R8, R12, R12 ;  /* 0x0000000c0c087228 */ /* 0x001fd00000000000 */
[----:B------:R-:W-:-:S08]  /*0a40*/  DFMA R8, R10, -R8, 1 ;  /* 0x3ff000000a08742b */ /* 0x000fd00000000808 */
[----:B------:R-:W-:Y:S02]  /*0a50*/  DFMA R14, R8, R14, 0.5 ;  /* 0x3fe00000080e742b */ /* 0x000fe4000000000e */
[----:B------:R-:W-:-:S08]  /*0a60*/  DMUL R8, R12, R8 ;  /* 0x000000080c087228 */ /* 0x000fd00000000000 */
[----:B------:R-:W-:-:S08]  /*0a70*/  DFMA R18, R14, R8, R12 ;  /* 0x000000080e12722b */ /* 0x000fd0000000000c */
[----:B------:R-:W-:Y:S02]  /*0a80*/  DMUL R14, R10, R18 ;  /* 0x000000120a0e7228 */ /* 0x000fe40000000000 */
[----:B------:R-:W-:Y:S02]  /*0a90*/  VIADD R9, R19, 0xfff00000 ;  /* 0xfff0000013097836 */ /* 0x000fe40000000000 */
[----:B------:R-:W-:-:S04]  /*0aa0*/  IMAD.MOV.U32 R8, RZ, RZ, R18 ;  /* 0x000000ffff087224 */ /* 0x000fc800078e0012 */
[----:B------:R-:W-:-:S08]  /*0ab0*/  DFMA R16, R14, -R14, R10 ;  /* 0x8000000e0e10722b */ /* 0x000fd0000000000a */
[----:B------:R-:W-:Y:S01]  /*0ac0*/  DFMA R4, R16, R8, R14 ;  /* 0x000000081004722b */ /* 0x000fe2000000000e */
[----:B------:R-:W-:Y:S10]  /*0ad0*/  @!P1 BRA `(.L_x_28) ;  /* 0x00000000001c9947 */ /* 0x000ff40003800000 */
[----:B------:R-:W-:Y:S02]  /*0ae0*/  IMAD.MOV.U32 R5, RZ, RZ, R11 ;  /* 0x000000ffff057224 */ /* 0x000fe400078e000b */
[----:B------:R-:W-:Y:S02]  /*0af0*/  IMAD.MOV.U32 R4, RZ, RZ, R10 ;  /* 0x000000ffff047224 */ /* 0x000fe400078e000a */
[----:B------:R-:W-:Y:S01]  /*0b00*/  IMAD.MOV.U32 R11, RZ, RZ, R12 ;  /* 0x000000ffff0b7224 */ /* 0x000fe200078e000c */
[----:B------:R-:W-:Y:S01]  /*0b10*/  MOV R12, 0xb50 ;  /* 0x00000b50000c7802 */ /* 0x000fe20000000f00 */
[----:B------:R-:W-:Y:S02]  /*0b20*/  IMAD.MOV.U32 R8, RZ, RZ, R18 ;  /* 0x000000ffff087224 */ /* 0x000fe400078e0012 */
[----:B------:R-:W-:-:S07]  /*0b30*/  IMAD.MOV.U32 R10, RZ, RZ, R16 ;  /* 0x000000ffff0a7224 */ /* 0x000fce00078e0010 */
[----:B------:R-:W-:Y:S05]  /*0b40*/  CALL.REL.NOINC `($__internal_3_$__cuda_sm20_dsqrt_rn_f64_mediumpath_v1) ;  /* 0x0000001400a87944 */ /* 0x000fea0003c00000 */
.L_x_28:
[----:B------:R-:W-:Y:S05]  /*0b50*/  BSYNC.RECONVERGENT B1 ;  /* 0x0000000000017941 */ /* 0x000fea0003800200 */
.L_x_27:
[----:B------:R-:W-:Y:S02]  /*0b60*/  FSEL R8, R4, 3.01326645709721542066e+23, P0 ;  /* 0x667f3bcd04087808 */ /* 0x000fe40000000000 */
[----:B------:R-:W-:Y:S01]  /*0b70*/  FSEL R9, R5, 1.9267766475677490234, P0 ;  /* 0x3ff6a09e05097808 */ /* 0x000fe20000000000 */
[----:B------:R-:W-:Y:S06]  /*0b80*/  BRA `(.L_x_29) ;  /* 0x0000000400347947 */ /* 0x000fec0003800000 */
.L_x_21:
[----:B------:R-:W-:Y:S01]  /*0b90*/  UMOV UR4, 0xae147ae1 ;  /* 0xae147ae100047882 */ /* 0x000fe20000000000 */
[----:B------:R-:W-:Y:S01]  /*0ba0*/  UMOV UR5, 0x3feae147 ;  /* 0x3feae14700057882 */ /* 0x000fe20000000000 */
[----:B------:R-:W-:Y:S01]  /*0bb0*/  IMAD.MOV.U32 R4, RZ, RZ, 0x1 ;  /* 0x00000001ff047424 */ /* 0x000fe200078e00ff */
[----:B------:R-:W-:Y:S01]  /*0bc0*/  DMUL R8, R12, UR4 ;  /* 0x000000040c087c28 */ /* 0x000fe20008000000 */
[----:B------:R-:W-:Y:S01]  /*0bd0*/  BSSY.RECONVERGENT B1, `(.L_x_30) ;  /* 0x0000017000017945 */ /* 0x000fe20003800200 */
[----:B------:R-:W-:-:S04]  /*0be0*/  DADD R16, -R16, R12 ;  /* 0x0000000010107229 */ /* 0x000fc8000000010c */
[----:B------:R-:W0:Y:S06]  /*0bf0*/  MUFU.RCP64H R5, R9 ;  /* 0x0000000900057308 */ /* 0x000e2c0000001800 */
[----:B------:R-:W-:Y:S01]  /*0c00*/  FSETP.GEU.AND P1, PT, |R17|, 6.5827683646048100446e-37, PT ;  /* 0x036000001100780b */ /* 0x000fe20003f2e200 */
        /* <DEDUP_REMOVED lines=19> */
.L_x_31:
[----:B------:R-:W-:Y:S05]  /*0d40*/  BSYNC.RECONVERGENT B1 ;  /* 0x0000000000017941 */ /* 0x000fea0003800200 */
.L_x_30:
[----:B------:R-:W-:Y:S01]  /*0d50*/  DADD R26, -RZ, |R4| ;  /* 0x00000000ff1a7229 */ /* 0x000fe20000000504 */
[----:B------:R-:W-:Y:S09]  /*0d60*/  BSSY.RECONVERGENT B1, `(.L_x_32) ;  /* 0x0000004000017945 */ /* 0x000ff20003800200 */
[----:B------:R-:W-:Y:S01]  /*0d70*/  IMAD.MOV.U32 R10, RZ, RZ, R26 ;  /* 0x000000ffff0a7224 */ /* 0x000fe200078e001a */
[----:B------:R-:W-:-:S07]  /*0d80*/  MOV R26, 0xda0 ;  /* 0x00000da0001a7802 */ /* 0x000fce0000000f00 */
[----:B-----5:R-:W-:Y:S05]  /*0d90*/  CALL.REL.NOINC `($complexMul$__internal_accurate_pow) ;  /* 0x0000001400bc7944 */ /* 0x020fea0003c00000 */
[----:B------:R-:W-:Y:S05]  /*0da0*/  BSYNC.RECONVERGENT B1 ;  /* 0x0000000000017941 */ /* 0x000fea0003800200 */
.L_x_32:
        /* <DEDUP_REMOVED lines=13> */
.L_x_34:
[----:B------:R-:W-:Y:S05]  /*0e80*/  BSYNC.RECONVERGENT B1 ;  /* 0x0000000000017941 */ /* 0x000fea0003800200 */
.L_x_33:
        /* <DEDUP_REMOVED lines=26> */
.L_x_36:
[----:B------:R-:W-:Y:S05]  /*1030*/  BSYNC.RECONVERGENT B1 ;  /* 0x0000000000017941 */ /* 0x000fea0003800200 */
.L_x_35:
[----:B------:R-:W-:Y:S02]  /*1040*/  FSEL R8, R4, 3.01326645709721542066e+23, P0 ;  /* 0x667f3bcd04087808 */ /* 0x000fe40000000000 */
[----:B------:R-:W-:-:S07]  /*1050*/  FSEL R9, R5, 1.9267766475677490234, P0 ;  /* 0x3ff6a09e05097808 */ /* 0x000fce0000000000 */
.L_x_29:
[----:B------:R-:W-:Y:S05]  /*1060*/  BSYNC.RECONVERGENT B0 ;  /* 0x0000000000007941 */ /* 0x000fea0003800200 */
.L_x_20:
[----:B------:R-:W0:Y:S01]  /*1070*/  MUFU.RCP64H R5, R9 ;  /* 0x0000000900057308 */ /* 0x000e220000001800 */
[----:B------:R-:W-:Y:S01]  /*1080*/  VIADD R4, R9, 0x300402 ;  /* 0x0030040209047836 */ /* 0x000fe20000000000 */
[----:B------:R-:W-:Y:S04]  /*1090*/  BSSY.RECONVERGENT B0, `(.L_x_37) ;  /* 0x000000e000007945 */ /* 0x000fe80003800200 */
[----:B------:R-:W-:Y:S01]  /*10a0*/  FSETP.GEU.AND P0, PT, |R4|, 5.8789094863358348022e-39, PT ;  /* 0x004004020400780b */ /* 0x000fe20003f0e200 */
[----:B0-----:R-:W-:-:S08]  /*10b0*/  DFMA R10, R4, -R8, 1 ;  /* 0x3ff00000040a742b */ /* 0x001fd00000000808 */
[----:B------:R-:W-:-:S08]  /*10c0*/  DFMA R10, R10, R10, R10 ;  /* 0x0000000a0a0a722b */ /* 0x000fd0000000000a */
[----:B------:R-:W-:-:S08]  /*10d0*/  DFMA R10, R4, R10, R4 ;  /* 0x0000000a040a722b */ /* 0x000fd00000000004 */
[----:B------:R-:W-:-:S08]  /*10e0*/  DFMA R12, R10, -R8, 1 ;  /* 0x3ff000000a0c742b */ /* 0x000fd00000000808 */
[----:B------:R-:W-:Y:S01]  /*10f0*/  DFMA R4, R10, R12, R10 ;  /* 0x0000000c0a04722b */ /* 0x000fe2000000000a */
[----:B------:R-:W-:Y:S10]  /*1100*/  @P0 BRA `(.L_x_38) ;  /* 0x0000000000180947 */ /* 0x000ff40003800000 */
[----:B------:R-:W-:Y:S01]  /*1110*/  LOP3.LUT R4, R9, 0x7fffffff, RZ, 0xc0, !PT ;  /* 0x7fffffff09047812 */ /* 0x000fe200078ec0ff */
[----:B------:R-:W-:Y:S01]  /*1120*/  IMAD.MOV.U32 R10, RZ, RZ, R8 ;  /* 0x000000ffff0a7224 */ /* 0x000fe200078e0008 */
[----:B------:R-:W-:Y:S01]  /*1130*/  MOV R8, 0x1170 ;  /* 0x0000117000087802 */ /* 0x000fe20000000f00 */
[----:B------:R-:W-:Y:S02]  /*1140*/  IMAD.MOV.U32 R5, RZ, RZ, R9 ;  /* 0x000000ffff057224 */ /* 0x000fe400078e0009 */
[----:B------:R-:W-:-:S07]  /*1150*/  VIADD R12, R4, 0xfff00000 ;  /* 0xfff00000040c7836 */ /* 0x000fce0000000000 */
[----:B------:R-:W-:Y:S05]  /*1160*/  CALL.REL.NOINC `($__internal_1_$__cuda_sm20_dblrcp_rn_slowpath_v3) ;  /* 0x0000000800107944 */ /* 0x000fea0003c00000 */
.L_x_38:
[----:B------:R-:W-:Y:S05]  /*1170*/  BSYNC.RECONVERGENT B0 ;  /* 0x0000000000007941 */ /* 0x000fea0003800200 */
.L_x_37:
[----:B------:R-:W-:Y:S01]  /*1180*/  DSETP.NEU.AND P0, PT, |R20|, +INF , PT ;  /* 0x7ff000001400742a */ /* 0x000fe20003f0d200 */
[----:B------:R-:W-:-:S13]  /*1190*/  BSSY.RECONVERGENT B0, `(.L_x_39) ;  /* 0x000001d000007945 */ /* 0x000fda0003800200 */
[----:B------:R-:W-:Y:S01]  /*11a0*/  @!P0 DMUL R22, RZ, R20 ;  /* 0x00000014ff168228 */ /* 0x000fe20000000000 */
[----:B------:R-:W-:Y:S01]  /*11b0*/  @!P0 IMAD.MOV.U32 R28, RZ, RZ, 0x1 ;  /* 0x00000001ff1c8424 */ /* 0x000fe200078e00ff */
[----:B------:R-:W-:Y:S09]  /*11c0*/  @!P0 BRA `(.L_x_40) ;  /* 0x0000000000648947 */ /* 0x000ff20003800000 */
[----:B------:R-:W-:Y:S01]  /*11d0*/  UMOV UR4, 0x6dc9c883 ;  /* 0x6dc9c88300047882 */ /* 0x000fe20000000000 */
[----:B------:R-:W-:Y:S01]  /*11e0*/  UMOV UR5, 0x3fe45f30 ;  /* 0x3fe45f3000057882 */ /* 0x000fe20000000000 */
[C---:B------:R-:W-:Y:S01]  /*11f0*/  DSETP.GE.AND P0, PT, |R20|.reuse, 2.14748364800000000000e+09, PT ;  /* 0x41e000001400742a */ /* 0x040fe20003f06200 */
[----:B------:R-:W-:Y:S01]  /*1200*/  BSSY.RECONVERGENT B1, `(.L_x_41) ;  /* 0x0000014000017945 */ /* 0x000fe20003800200 */
[----:B------:R-:W-:Y:S01]  /*1210*/  DMUL R8, R20, UR4 ;  /* 0x0000000414087c28 */ /* 0x000fe20008000000 */
[----:B------:R-:W-:Y:S01]  /*1220*/  UMOV UR4, 0x54442d18 ;  /* 0x54442d1800047882 */ /* 0x000fe20000000000 */
[----:B------:R-:W-:-:S08]  /*1230*/  UMOV UR5, 0x3ff921fb ;  /* 0x3ff921fb00057882 */ /* 0x000fd00000000000 */
[----:B------:R-:W0:Y:S08]  /*1240*/  F2I.F64 R8, R8 ;  /* 0x0000000800087311 */ /* 0x000e300000301100 */
[----:B0-----:R-:W0:Y:S02]  /*1250*/  I2F.F64 R22, R8 ;  /* 0x0000000800167312 */ /* 0x001e240000201c00 */
[----:B0-----:R-:W-:Y:S01]  /*1260*/  DFMA R10, R22, -UR4, R20 ;  /* 0x80000004160a7c2b */ /* 0x001fe20008000014 */
[----:B------:R-:W-:Y:S01]  /*1270*/  UMOV UR4, 0x33145c00 ;  /* 0x33145c0000047882 */ /* 0x000fe20000000000 */
[----:B------:R-:W-:-:S06]  /*1280*/  UMOV UR5, 0x3c91a626 ;  /* 0x3c91a62600057882 */ /* 0x000fcc0000000000 */
[----:B------:R-:W-:Y:S01]  /*1290*/  DFMA R10, R22, -UR4, R10 ;  /* 0x80000004160a7c2b */ /* 0x000fe2000800000a */
[----:B------:R-:W-:Y:S01]  /*12a0*/  UMOV UR4, 0x252049c0 ;  /* 0x252049c000047882 */ /* 0x000fe20000000000 */
[----:B------:R-:W-:-:S06]  /*12b0*/  UMOV UR5, 0x397b839a ;  /* 0x397b839a00057882 */ /* 0x000fcc0000000000 */
[----:B------:R-:W-:Y:S01]  /*12c0*/  DFMA R22, R22, -UR4, R10 ;  /* 0x8000000416167c2b */ /* 0x000fe2000800000a */
[----:B------:R-:W-:Y:S10]  /*12d0*/  @!P0 BRA `(.L_x_42) ;  /* 0x0000000000188947 */ /* 0x000ff40003800000 */
[----:B------:R-:W-:Y:S01]  /*12e0*/  IMAD.MOV.U32 R10, RZ, RZ, R20 ;  /* 0x000000ffff0a7224 */ /* 0x000fe200078e0014 */
[----:B------:R-:W-:Y:S01]  /*12f0*/  MOV R24, 0x1320 ;  /* 0x0000132000187802 */ /* 0x000fe20000000f00 */
[----:B------:R-:W-:-:S07]  /*1300*/  IMAD.MOV.U32 R19, RZ, RZ, R21 ;  /* 0x000000ffff137224 */ /* 0x000fce00078e0015 */
[----:B------:R-:W-:Y:S05]  /*1310*/  CALL.REL.NOINC `($complexMul$__internal_trig_reduction_slowpathd) ;  /* 0x0000001c00007944 */ /* 0x000fea0003c00000 */
[----:B------:R-:W-:Y:S02]  /*1320*/  IMAD.MOV.U32 R22, RZ, RZ, R10 ;  /* 0x000000ffff167224 */ /* 0x000fe400078e000a */
[----:B------:R-:W-:-:S07]  /*1330*/  IMAD.MOV.U32 R23, RZ, RZ, R11 ;  /* 0x000000ffff177224 */ /* 0x000fce00078e000b */
.L_x_42:
[----:B------:R-:W-:Y:S05]  /*1340*/  BSYNC.RECONVERGENT B1 ;  /* 0x0000000000017941 */ /* 0x000fea0003800200 */
.L_x_41:
[----:B------:R-:W-:-:S07]  /*1350*/  VIADD R28, R8, 0x1 ;  /* 0x00000001081c7836 */ /* 0x000fce0000000000 */
.L_x_40:
[----:B------:R-:W-:Y:S05]  /*1360*/  BSYNC.RECONVERGENT B0 ;  /* 0x0000000000007941 */ /* 0x000fea0003800200 */
.L_x_39:
[----:B------:R-:W0:Y:S01]  /*1370*/  LDCU.64 UR4, c[0x4][0x8] ;  /* 0x01000100ff0477ac */ /* 0x000e220008000a00 */
[----:B------:R-:W-:-:S05]  /*1380*/  IMAD.SHL.U32 R8, R28, 0x40, RZ ;  /* 0x000000401c087824 */ /* 0x000fca00078e00ff */
[----:B------:R-:W-:-:S04]  /*1390*/  LOP3.LUT R8, R8, 0x40, RZ, 0xc0, !PT ;  /* 0x0000004008087812 */ /* 0x000fc800078ec0ff */
[----:B0-----:R-:W-:-:S05]  /*13a0*/  IADD3 R16, P0, PT, R8, UR4, RZ ;  /* 0x0000000408107c10 */ /* 0x001fca000ff1e0ff */
[----:B------:R-:W-:-:S05]  /*13b0*/  IMAD.X R17, RZ, RZ, UR5, P0 ;  /* 0x00000005ff117e24 */ /* 0x000fca00080e06ff */
[----:B------:R-:W2:Y:S04]  /*13c0*/  LDG.E.128.CONSTANT R8, desc[UR6][R16.64] ;  /* 0x0000000610087981 */ /* 0x000ea8000c1e9d00 */
[----:B------:R-:W3:Y:S04]  /*13d0*/  LDG.E.128.CONSTANT R12, desc[UR6][R16.64+0x10] ;  /* 0x00001006100c7981 */ /* 0x000ee8000c1e9d00 */
[----:B------:R-:W4:Y:S01]  /*13e0*/  LDG.E.128.CONSTANT R16, desc[UR6][R16.64+0x20] ;  /* 0x0000200610107981 */ /* 0x000f22000c1e9d00 */
[----:B------:R-:W-:Y:S01]  /*13f0*/  LOP3.LUT R24, R28, 0x1, RZ, 0xc0, !PT ;  /* 0x000000011c187812 */ /* 0x000fe200078ec0ff */
[----:B------:R-:W-:Y:S01]  /*1400*/  IMAD.MOV.U32 R25, RZ, RZ, 0x3da8ff83 ;  /* 0x3da8ff83ff197424 */ /* 0x000fe200078e00ff */
[----:B------:R-:W-:Y:S01]  /*1410*/  DMUL R26, R22, R22 ;  /* 0x00000016161a7228 */ /* 0x000fe20000000000 */
[----:B------:R-:W-:Y:S01]  /*1420*/  BSSY.RECONVERGENT B0, `(.L_x_43) ;  /* 0x000002e000007945 */ /* 0x000fe20003800200 */
[----:B------:R-:W-:Y:S01]  /*1430*/  ISETP.NE.U32.AND P0, PT, R24, 0x1, PT ;  /* 0x000000011800780c */ /* 0x000fe20003f05070 */
[----:B------:R-:W-:Y:S01]  /*1440*/  IMAD.MOV.U32 R24, RZ, RZ, 0x20fd8164 ;  /* 0x20fd8164ff187424 */ /* 0x000fe200078e00ff */
[----:B------:R-:W-:-:S02]  /*1450*/  DSETP.NEU.AND P1, PT, |R20|, +INF , PT ;  /* 0x7ff000001400742a */ /* 0x000fc40003f2d200 */
[----:B------:R-:W-:Y:S02]  /*1460*/  FSEL R25, -R25, 0.11223486810922622681, !P0 ;  /* 0x3de5db6519197808 */ /* 0x000fe40004000100 */
[----:B------:R-:W-:-:S06]  /*1470*/  FSEL R24, R24, -8.06006814911005101289e+34, !P0 ;  /* 0xf9785eba18187808 */ /* 0x000fcc0004000000 */
[----:B--2---:R-:W-:-:S04]  /*1480*/  DFMA R8, R26, R24, R8 ;  /* 0x000000181a08722b */ /* 0x004fc80000000008 */
[----:B------:R-:W-:-:S04]  /*1490*/  @!P1 IMAD.MOV.U32 R24, RZ, RZ, RZ ;  /* 0x000000ffff189224 */ /* 0x000fc800078e00ff */
[----:B------:R-:W-:-:S08]  /*14a0*/  DFMA R8, R26, R8, R10 ;  /* 0x000000081a08722b */ /* 0x000fd0000000000a */
[----:B---3--:R-:W-:-:S08]  /*14b0*/  DFMA R8, R26, R8, R12 ;  /* 0x000000081a08722b */ /* 0x008fd0000000000c */
[----:B------:R-:W-:-:S08]  /*14c0*/  DFMA R8, R26, R8, R14 ;  /* 0x000000081a08722b */ /* 0x000fd0000000000e */
[----:B----4-:R-:W-:-:S08]  /*14d0*/  DFMA R8, R26, R8, R16 ;  /* 0x000000081a08722b */ /* 0x010fd00000000010 */
[----:B------:R-:W-:-:S08]  /*14e0*/  DFMA R8, R26, R8, R18 ;  /* 0x000000081a08722b */ /* 0x000fd00000000012 */
[----:B------:R-:W-:Y:S02]  /*14f0*/  DFMA R22, R8, R22, R22 ;  /* 0x000000160816722b */ /* 0x000fe40000000016 */
[----:B------:R-:W-:Y:S02]  /*1500*/  DFMA R8, R26, R8, 1 ;  /* 0x3ff000001a08742b */ /* 0x000fe40000000008 */
[----:B------:R-:W-:-:S08]  /*1510*/  @!P1 DMUL R26, RZ, R20 ;  /* 0x00000014ff1a9228 */ /* 0x000fd00000000000 */
[----:B------:R-:W-:Y:S02]  /*1520*/  FSEL R10, R8, R22, !P0 ;  /* 0x00000016080a7208 */ /* 0x000fe40004000000 */
[----:B------:R-:W-:Y:S02]  /*1530*/  FSEL R11, R9, R23, !P0 ;  /* 0x00000017090b7208 */ /* 0x000fe40004000000 */
[----:B------:R-:W-:-:S04]  /*1540*/  LOP3.LUT P0, RZ, R28, 0x2, RZ, 0xc0, !PT ;  /* 0x000000021cff7812 */ /* 0x000fc8000780c0ff */
[----:B------:R-:W-:-:S10]  /*1550*/  DADD R8, RZ, -R10 ;  /* 0x00000000ff087229 */ /* 0x000fd4000000080a */
[----:B------:R-:W-:Y:S02]  /*1560*/  FSEL R22, R10, R8, !P0 ;  /* 0x000000080a167208 */ /* 0x000fe40004000000 */
[----:B------:R-:W-:Y:S01]  /*1570*/  FSEL R23, R11, R9, !P0 ;  /* 0x000000090b177208 */ /* 0x000fe20004000000 */
[----:B------:R-:W-:Y:S06]  /*1580*/  @!P1 BRA `(.L_x_44) ;  /* 0x00000000005c9947 */ /* 0x000fec0003800000 */
[----:B------:R-:W-:Y:S01]  /*1590*/  UMOV UR4, 0x6dc9c883 ;  /* 0x6dc9c88300047882 */ /* 0x000fe20000000000 */
[----:B------:R-:W-:Y:S01]  /*15a0*/  UMOV UR5, 0x3fe45f30 ;  /* 0x3fe45f3000057882 */ /* 0x000fe20000000000 */
[C---:B------:R-:W-:Y:S02]  /*15b0*/  DSETP.GE.AND P0, PT, |R20|.reuse, 2.14748364800000000000e+09, PT ;  /* 0x41e000001400742a */ /* 0x040fe40003f06200 */
        /* <DEDUP_REMOVED lines=18> */
[----:B------:R-:W-:Y:S02]  /*16e0*/  IMAD.MOV.U32 R26, RZ, RZ, R10 ;  /* 0x000000ffff1a7224 */ /* 0x000fe400078e000a */
[----:B------:R-:W-:-:S07]  /*16f0*/  IMAD.MOV.U32 R27, RZ, RZ, R11 ;  /* 0x000000ffff1b7224 */ /* 0x000fce00078e000b */
.L_x_44:
[----:B------:R-:W-:Y:S05]  /*1700*/  BSYNC.RECONVERGENT B0 ;  /* 0x0000000000007941 */ /* 0x000fea0003800200 */
.L_x_43:
[----:B------:R-:W0:Y:S01]  /*1710*/  LDCU.64 UR4, c[0x4][0x8] ;  /* 0x01000100ff0477ac */ /* 0x000e220008000a00 */
[----:B------:R-:W-:-:S05]  /*1720*/  IMAD.SHL.U32 R8, R24, 0x40, RZ ;  /* 0x0000004018087824 */ /* 0x000fca00078e00ff */
[----:B------:R-:W-:-:S04]  /*1730*/  LOP3.LUT R8, R8, 0x40, RZ, 0xc0, !PT ;  /* 0x0000004008087812 */ /* 0x000fc800078ec0ff */
[----:B0-----:R-:W-:Y:S02]  /*1740*/  IADD3 R16, P0, PT, R8, UR4, RZ ;  /* 0x0000000408107c10 */ /* 0x001fe4000ff1e0ff */
[----:B------:R-:W-:Y:S01]  /*1750*/  LOP3.LUT R20, R24, 0x1, RZ, 0xc0, !PT ;  /* 0x0000000118147812 */ /* 0x000fe200078ec0ff */
[----:B------:R-:W-:Y:S01]  /*1760*/  IMAD.MOV.U32 R21, RZ, RZ, 0x3da8ff83 ;  /* 0x3da8ff83ff157424 */ /* 0x000fe200078e00ff */
[----:B------:R-:W-:Y:S01]  /*1770*/  DMUL R28, R26, R26 ;  /* 0x0000001a1a1c7228 */ /* 0x000fe20000000000 */
[----:B------:R-:W-:Y:S01]  /*1780*/  IMAD.X R17, RZ, RZ, UR5, P0 ;  /* 0x00000005ff117e24 */ /* 0x000fe200080e06ff */
[----:B------:R-:W0:Y:S04]  /*1790*/  LDCU UR4, c[0x0][0x388] ;  /* 0x00007100ff0477ac */ /* 0x000e280008000800 */
[----:B------:R-:W2:Y:S04]  /*17a0*/  LDG.E.128.CONSTANT R8, desc[UR6][R16.64] ;  /* 0x0000000610087981 */ /* 0x000ea8000c1e9d00 */
[----:B------:R-:W3:Y:S04]  /*17b0*/  LDG.E.128.CONSTANT R12, desc[UR6][R16.64+0x10] ;  /* 0x00001006100c7981 */ /* 0x000ee8000c1e9d00 */
[----:B------:R-:W4:Y:S01]  /*17c0*/  LDG.E.128.CONSTANT R16, desc[UR6][R16.64+0x20] ;  /* 0x0000200610107981 */ /* 0x000f22000c1e9d00 */
[----:B------:R-:W-:Y:S01]  /*17d0*/  ISETP.NE.U32.AND P0, PT, R20, 0x1, PT ;  /* 0x000000011400780c */ /* 0x000fe20003f05070 */
[----:B------:R-:W-:Y:S01]  /*17e0*/  IMAD.MOV.U32 R20, RZ, RZ, 0x20fd8164 ;  /* 0x20fd8164ff147424 */ /* 0x000fe200078e00ff */
[----:B0-----:R-:W-:-:S02]  /*17f0*/  ISETP.GE.AND P1, PT, R0, UR4, PT ;  /* 0x0000000400007c0c */ /* 0x001fc4000bf26270 */
[----:B------:R-:W-:Y:S02]  /*1800*/  FSEL R21, -R21, 0.11223486810922622681, !P0 ;  /* 0x3de5db6515157808 */ /* 0x000fe40004000100 */
[----:B------:R-:W-:-:S06]  /*1810*/  FSEL R20, R20, -8.06006814911005101289e+34, !P0 ;  /* 0xf9785eba14147808 */ /* 0x000fcc0004000000 */
[----:B--2---:R-:W-:-:S08]  /*1820*/  DFMA R8, R28, R20, R8 ;  /* 0x000000141c08722b */ /* 0x004fd00000000008 */
[----:B------:R-:W-:-:S08]  /*1830*/  DFMA R8, R28, R8, R10 ;  /* 0x000000081c08722b */ /* 0x000fd0000000000a */
[----:B---3--:R-:W-:-:S08]  /*1840*/  DFMA R8, R28, R8, R12 ;  /* 0x000000081c08722b */ /* 0x008fd0000000000c */
[----:B------:R-:W-:-:S08]  /*1850*/  DFMA R8, R28, R8, R14 ;  /* 0x000000081c08722b */ /* 0x000fd0000000000e */
[----:B----4-:R-:W-:-:S08]  /*1860*/  DFMA R8, R28, R8, R16 ;  /* 0x000000081c08722b */ /* 0x010fd00000000010 */
[----:B------:R-:W-:-:S08]  /*1870*/  DFMA R8, R28, R8, R18 ;  /* 0x000000081c08722b */ /* 0x000fd00000000012 */
[----:B------:R-:W-:Y:S02]  /*1880*/  DFMA R26, R8, R26, R26 ;  /* 0x0000001a081a722b */ /* 0x000fe4000000001a */
[----:B------:R-:W-:-:S10]  /*1890*/  DFMA R8, R28, R8, 1 ;  /* 0x3ff000001c08742b */ /* 0x000fd40000000008 */
[----:B------:R-:W-:Y:S02]  /*18a0*/  FSEL R10, R8, R26, !P0 ;  /* 0x0000001a080a7208 */ /* 0x000fe40004000000 */
[----:B------:R-:W-:Y:S02]  /*18b0*/  FSEL R11, R9, R27, !P0 ;  /* 0x0000001b090b7208 */ /* 0x000fe40004000000 */
[----:B------:R-:W-:-:S04]  /*18c0*/  LOP3.LUT P0, RZ, R24, 0x2, RZ, 0xc0, !PT ;  /* 0x0000000218ff7812 */ /* 0x000fc8000780c0ff */
[----:B------:R-:W-:-:S10]  /*18d0*/  DADD R8, RZ, -R10 ;  /* 0x00000000ff087229 */ /* 0x000fd4000000080a */
[----:B------:R-:W-:Y:S02]  /*18e0*/  FSEL R8, R10, R8, !P0 ;  /* 0x000000080a087208 */ /* 0x000fe40004000000 */
[----:B------:R-:W-:Y:S01]  /*18f0*/  FSEL R9, R11, R9, !P0 ;  /* 0x000000090b097208 */ /* 0x000fe20004000000 */
[----:B------:R-:W-:Y:S06]  /*1900*/  @P1 EXIT ;  /* 0x000000000000194d */ /* 0x000fec0003800000 */
[C---:B------:R-:W-:Y:S02]  /*1910*/  DMUL R8, R4.reuse, R8 ;  /* 0x0000000804087228 */ /* 0x040fe40000000000 */
[----:B------:R-:W-:-:S08]  /*1920*/  DMUL R22, R4, R22 ;  /* 0x0000001604167228 */ /* 0x000fd00000000000 */
[----:B------:R-:W0:Y:S08]  /*1930*/  F2F.F32.F64 R8, R8 ;  /* 0x0000000800087310 */ /* 0x000e300000301000 */
[----:B------:R-:W1:Y:S01]  /*1940*/  F2F.F32.F64 R22, R22 ;  /* 0x0000001600167310 */ /* 0x000e620000301000 */
[-C--:B0-----:R-:W-:Y:S01]  /*1950*/  FMUL R5, R3, R8.reuse ;  /* 0x0000000803057220 */ /* 0x081fe20000400000 */
[----:B------:R-:W-:-:S03]  /*1960*/  FMUL R0, R2, R8 ;  /* 0x0000000802007220 */ /* 0x000fc60000400000 */
[-C--:B-1----:R-:W-:Y:S01]  /*1970*/  FFMA R2, R2, R22.reuse, -R5 ;  /* 0x0000001602027223 */ /* 0x082fe20000000805 */
[----:B------:R-:W-:-:S05]  /*1980*/  FFMA R3, R3, R22, R0 ;  /* 0x0000001603037223 */ /* 0x000fca0000000000 */
[----:B------:R-:W-:Y:S01]  /*1990*/  STG.E.64 desc[UR6][R6.64], R2 ;  /* 0x0000000206007986 */ /* 0x000fe2000c101b06 */
[----:B------:R-:W-:Y:S05]  /*19a0*/  EXIT ;  /* 0x000000000000794d */ /* 0x000fea0003800000 */
        .weak           $__internal_1_$__cuda_sm20_dblrcp_rn_slowpath_v3
        .type           $__internal_1_$__cuda_sm20_dblrcp_rn_slowpath_v3,@function
        .size           $__internal_1_$__cuda_sm20_dblrcp_rn_slowpath_v3,($__internal_2_$__cuda_sm20_div_rn_f64_full - $__internal_1_$__cuda_sm20_dblrcp_rn_slowpath_v3)
$__internal_1_$__cuda_sm20_dblrcp_rn_slowpath_v3:
[----:B------:R-:W-:Y:S01]  /*19b0*/  IMAD.MOV.U32 R4, RZ, RZ, R10 ;  /* 0x000000ffff047224 */ /* 0x000fe200078e000a */
[----:B------:R-:W-:Y:S05]  /*19c0*/  BSSY.RECONVERGENT B1, `(.L_x_45) ;  /* 0x0000024000017945 */ /* 0x000fea0003800200 */
[----:B------:R-:W-:-:S14]  /*19d0*/  DSETP.GTU.AND P0, PT, |R4|, +INF , PT ;  /* 0x7ff000000400742a */ /* 0x000fdc0003f0c200 */
[----:B------:R-:W-:Y:S05]  /*19e0*/  @P0 BRA `(.L_x_46) ;  /* 0x00000000007c0947 */ /* 0x000fea0003800000 */
[----:B------:R-:W-:-:S05]  /*19f0*/  LOP3.LUT R13, R5, 0x7fffffff, RZ, 0xc0, !PT ;  /* 0x7fffffff050d7812 */ /* 0x000fca00078ec0ff */
[----:B------:R-:W-:-:S05]  /*1a00*/  VIADD R9, R13, 0xffffffff ;  /* 0xffffffff0d097836 */ /* 0x000fca0000000000 */
[----:B------:R-:W-:-:S13]  /*1a10*/  ISETP.GE.U32.AND P0, PT, R9, 0x7fefffff, PT ;  /* 0x7fefffff0900780c */ /* 0x000fda0003f06070 */
[----:B------:R-:W-:Y:S01]  /*1a20*/  @P0 LOP3.LUT R11, R5, 0x7ff00000, RZ, 0x3c, !PT ;  /* 0x7ff00000050b0812 */ /* 0x000fe200078e3cff */
[----:B------:R-:W-:Y:S01]  /*1a30*/  @P0 IMAD.MOV.U32 R10, RZ, RZ, RZ ;  /* 0x000000ffff0a0224 */ /* 0x000fe200078e00ff */
[----:B------:R-:W-:Y:S06]  /*1a40*/  @P0 BRA `(.L_x_47) ;  /* 0x00000000006c0947 */ /* 0x000fec0003800000 */
[----:B------:R-:W-:-:S13]  /*1a50*/  ISETP.GE.U32.AND P0, PT, R13, 0x1000001, PT ;  /* 0x010000010d00780c */ /* 0x000fda0003f06070 */
[----:B------:R-:W-:Y:S05]  /*1a60*/  @!P0 BRA `(.L_x_48) ;  /* 0x0000000000348947 */ /* 0x000fea0003800000 */
[----:B------:R-:W-:Y:S02]  /*1a70*/  VIADD R11, R5, 0xc0200000 ;  /* 0xc0200000050b7836 */ /* 0x000fe40000000000 */
[----:B------:R-:W-:Y:S02]  /*1a80*/  IMAD.MOV.U32 R10, RZ, RZ, R4 ;  /* 0x000000ffff0a7224 */ /* 0x000fe400078e0004 */
[----:B------:R-:W0:Y:S04]  /*1a90*/  MUFU.RCP64H R13, R11 ;  /* 0x0000000b000d7308 */ /* 0x000e280000001800 */
[----:B0-----:R-:W-:-:S08]  /*1aa0*/  DFMA R14, -R10, R12, 1 ;  /* 0x3ff000000a0e742b */ /* 0x001fd0000000010c */
[----:B------:R-:W-:-:S08]  /*1ab0*/  DFMA R14, R14, R14, R14 ;  /* 0x0000000e0e0e722b */ /* 0x000fd0000000000e */
[----:B------:R-:W-:-:S08]  /*1ac0*/  DFMA R14, R12, R14, R12 ;  /* 0x0000000e0c0e722b */ /* 0x000fd0000000000c */
[----:B------:R-:W-:-:S08]  /*1ad0*/  DFMA R12, -R10, R14, 1 ;  /* 0x3ff000000a0c742b */ /* 0x000fd0000000010e */
[----:B------:R-:W-:-:S08]  /*1ae0*/  DFMA R12, R14, R12, R14 ;  /* 0x0000000c0e0c722b */ /* 0x000fd0000000000e */
[----:B------:R-:W-:-:S08]  /*1af0*/  DMUL R12, R12, 2.2250738585072013831e-308 ;  /* 0x001000000c0c7828 */ /* 0x000fd00000000000 */
[----:B------:R-:W-:-:S08]  /*1b00*/  DFMA R4, -R4, R12, 1 ;  /* 0x3ff000000404742b */ /* 0x000fd0000000010c */
[----:B------:R-:W-:-:S08]  /*1b10*/  DFMA R4, R4, R4, R4 ;  /* 0x000000040404722b */ /* 0x000fd00000000004 */
[----:B------:R-:W-:Y:S01]  /*1b20*/  DFMA R10, R12, R4, R12 ;  /* 0x000000040c0a722b */ /* 0x000fe2000000000c */
[----:B------:R-:W-:Y:S10]  /*1b30*/  BRA `(.L_x_47) ;  /* 0x0000000000307947 */ /* 0x000ff40003800000 */
.L_x_48:
[----:B------:R-:W-:Y:S01]  /*1b40*/  DMUL R4, R4, 8.11296384146066816958e+31 ;  /* 0x4690000004047828 */ /* 0x000fe20000000000 */
[----:B------:R-:W-:-:S05]  /*1b50*/  IMAD.MOV.U32 R10, RZ, RZ, R12 ;  /* 0x000000ffff0a7224 */ /* 0x000fca00078e000c */
[----:B------:R-:W0:Y:S02]  /*1b60*/  MUFU.RCP64H R11, R5 ;  /* 0x00000005000b7308 */ /* 0x000e240000001800 */
[----:B0-----:R-:W-:-:S08]  /*1b70*/  DFMA R12, -R4, R10, 1 ;  /* 0x3ff00000040c742b */ /* 0x001fd0000000010a */
[----:B------:R-:W-:-:S08]  /*1b80*/  DFMA R12, R12, R12, R12 ;  /* 0x0000000c0c0c722b */ /* 0x000fd0000000000c */
[----:B------:R-:W-:-:S08]  /*1b90*/  DFMA R12, R10, R12, R10 ;  /* 0x0000000c0a0c722b */ /* 0x000fd0000000000a */
[----:B------:R-:W-:-:S08]  /*1ba0*/  DFMA R10, -R4, R12, 1 ;  /* 0x3ff00000040a742b */ /* 0x000fd0000000010c */
[----:B------:R-:W-:-:S08]  /*1bb0*/  DFMA R10, R12, R10, R12 ;  /* 0x0000000a0c0a722b */ /* 0x000fd0000000000c */
[----:B------:R-:W-:Y:S01]  /*1bc0*/  DMUL R10, R10, 8.11296384146066816958e+31 ;  /* 0x469000000a0a7828 */ /* 0x000fe20000000000 */
[----:B------:R-:W-:Y:S10]  /*1bd0*/  BRA `(.L_x_47) ;  /* 0x0000000000087947 */ /* 0x000ff40003800000 */
.L_x_46:
[----:B------:R-:W-:Y:S01]  /*1be0*/  LOP3.LUT R11, R5, 0x80000, RZ, 0xfc, !PT ;  /* 0x00080000050b7812 */ /* 0x000fe200078efcff */
[----:B------:R-:W-:-:S07]  /*1bf0*/  IMAD.MOV.U32 R10, RZ, RZ, R4 ;  /* 0x000000ffff0a7224 */ /* 0x000fce00078e0004 */
.L_x_47:
[----:B------:R-:W-:Y:S05]  /*1c00*/  BSYNC.RECONVERGENT B1 ;  /* 0x0000000000017941 */ /* 0x000fea0003800200 */
.L_x_45:
[----:B------:R-:W-:Y:S02]  /*1c10*/  IMAD.MOV.U32 R9, RZ, RZ, 0x0 ;  /* 0x00000000ff097424 */ /* 0x000fe400078e00ff */
[----:B------:R-:W-:Y:S02]  /*1c20*/  IMAD.MOV.U32 R4, RZ, RZ, R10 ;  /* 0x000000ffff047224 */ /* 0x000fe400078e000a */
[----:B------:R-:W-:Y:S01]  /*1c30*/  IMAD.MOV.U32 R5, RZ, RZ, R11 ;  /* 0x000000ffff057224 */ /* 0x000fe200078e000b */
[----:B------:R-:W-:Y:S06]  /*1c40*/  RET.REL.NODEC R8 `(complexMul) ;  /* 0xffffffe008ec7950 */ /* 0x000fec0003c3ffff */
        .weak           $__internal_2_$__cuda_sm20_div_rn_f64_full
        .type           $__internal_2_$__cuda_sm20_div_rn_f64_full,@function
        .size           $__internal_2_$__cuda_sm20_div_rn_f64_full,($__internal_3_$__cuda_sm20_dsqrt_rn_f64_mediumpath_v1 - $__internal_2_$__cuda_sm20_div_rn_f64_full)
$__internal_2_$__cuda_sm20_div_rn_f64_full:
[C---:B------:R-:W-:Y:S01]  /*1c50*/  FSETP.GEU.AND P0, PT, |R13|.reuse, 1.469367938527859385e-39, PT ;  /* 0x001000000d00780b */ /* 0x040fe20003f0e200 */
[----:B------:R-:W-:Y:S01]  /*1c60*/  IMAD.MOV.U32 R18, RZ, RZ, 0x1 ;  /* 0x00000001ff127424 */ /* 0x000fe200078e00ff */
[----:B------:R-:W-:Y:S01]  /*1c70*/  LOP3.LUT R14, R13, 0x800fffff, RZ, 0xc0, !PT ;  /* 0x800fffff0d0e7812 */ /* 0x000fe200078ec0ff */
[----:B------:R-:W-:Y:S01]  /*1c80*/  IMAD.MOV.U32 R28, RZ, RZ, 0x1ca00000 ;  /* 0x1ca00000ff1c7424 */ /* 0x000fe200078e00ff */
[C---:B------:R-:W-:Y:S01]  /*1c90*/  FSETP.GEU.AND P2, PT, |R11|.reuse, 1.469367938527859385e-39, PT ;  /* 0x001000000b00780b */ /* 0x040fe20003f4e200 */
[----:B------:R-:W-:Y:S01]  /*1ca0*/  BSSY.RECONVERGENT B2, `(.L_x_49) ;  /* 0x0000052000027945 */ /* 0x000fe20003800200 */
[----:B------:R-:W-:Y:S01]  /*1cb0*/  LOP3.LUT R15, R14, 0x3ff00000, RZ, 0xfc, !PT ;  /* 0x3ff000000e0f7812 */ /* 0x000fe200078efcff */
[----:B------:R-:W-:Y:S01]  /*1cc0*/  IMAD.MOV.U32 R14, RZ, RZ, R12 ;  /* 0x000000ffff0e7224 */ /* 0x000fe200078e000c */
[----:B------:R-:W-:Y:S02]  /*1cd0*/  LOP3.LUT R9, R11, 0x7ff00000, RZ, 0xc0, !PT ;  /* 0x7ff000000b097812 */ /* 0x000fe400078ec0ff */
[----:B------:R-:W-:-:S03]  /*1ce0*/  LOP3.LUT R29, R13, 0x7ff00000, RZ, 0xc0, !PT ;  /* 0x7ff000000d1d7812 */ /* 0x000fc600078ec0ff */
[----:B------:R-:W-:Y:S01]  /*1cf0*/  @!P0 DMUL R14, R12, 8.98846567431157953865e+307 ;  /* 0x7fe000000c0e8828 */ /* 0x000fe20000000000 */
[----:B------:R-:W-:-:S03]  /*1d00*/  ISETP.GE.U32.AND P1, PT, R9, R29, PT ;  /* 0x0000001d0900720c */ /* 0x000fc60003f26070 */
[----:B------:R-:W-:Y:S02]  /*1d10*/  @!P2 LOP3.LUT R22, R13, 0x7ff00000, RZ, 0xc0, !PT ;  /* 0x7ff000000d16a812 */ /* 0x000fe400078ec0ff */
[----:B------:R-:W0:Y:S02]  /*1d20*/  MUFU.RCP64H R19, R15 ;  /* 0x0000000f00137308 */ /* 0x000e240000001800 */
[----:B------:R-:W-:Y:S02]  /*1d30*/  @!P2 ISETP.GE.U32.AND P3, PT, R9, R22, PT ;  /* 0x000000160900a20c */ /* 0x000fe40003f66070 */
[----:B------:R-:W-:Y:S02]  /*1d40*/  @!P0 LOP3.LUT R29, R15, 0x7ff00000, RZ, 0xc0, !PT ;  /* 0x7ff000000f1d8812 */ /* 0x000fe400078ec0ff */
[----:B------:R-:W-:-:S04]  /*1d50*/  @!P2 SEL R23, R28, 0x63400000, !P3 ;  /* 0x634000001c17a807 */ /* 0x000fc80005800000 */
[----:B------:R-:W-:-:S04]  /*1d60*/  @!P2 LOP3.LUT R26, R23, 0x80000000, R11, 0xf8, !PT ;  /* 0x80000000171aa812 */ /* 0x000fc800078ef80b */
[----:B------:R-:W-:Y:S01]  /*1d70*/  @!P2 LOP3.LUT R27, R26, 0x100000, RZ, 0xfc, !PT ;  /* 0x001000001a1ba812 */ /* 0x000fe200078efcff */
[----:B------:R-:W-:Y:S01]  /*1d80*/  @!P2 IMAD.MOV.U32 R26, RZ, RZ, RZ ;  /* 0x000000ffff1aa224 */ /* 0x000fe200078e00ff */
[----:B0-----:R-:W-:-:S08]  /*1d90*/  DFMA R24, R18, -R14, 1 ;  /* 0x3ff000001218742b */ /* 0x001fd0000000080e */
[----:B------:R-:W-:-:S08]  /*1da0*/  DFMA R24, R24, R24, R24 ;  /* 0x000000181818722b */ /* 0x000fd00000000018 */
[----:B------:R-:W-:Y:S01]  /*1db0*/  DFMA R24, R18, R24, R18 ;  /* 0x000000181218722b */ /* 0x000fe20000000012 */
[----:B------:R-:W-:Y:S01]  /*1dc0*/  SEL R19, R28, 0x63400000, !P1 ;  /* 0x634000001c137807 */ /* 0x000fe20004800000 */
[----:B------:R-:W-:-:S03]  /*1dd0*/  IMAD.MOV.U32 R18, RZ, RZ, R10 ;  /* 0x000000ffff127224 */ /* 0x000fc600078e000a */
[----:B------:R-:W-:-:S03]  /*1de0*/  LOP3.LUT R19, R19, 0x800fffff, R11, 0xf8, !PT ;  /* 0x800fffff13137812 */ /* 0x000fc600078ef80b */
[----:B------:R-:W-:-:S03]  /*1df0*/  DFMA R22, R24, -R14, 1 ;  /* 0x3ff000001816742b */ /* 0x000fc6000000080e */
[----:B------:R-:W-:-:S05]  /*1e00*/  @!P2 DFMA R18, R18, 2, -R26 ;  /* 0x400000001212a82b */ /* 0x000fca000000081a */
[----:B------:R-:W-:-:S08]  /*1e10*/  DFMA R22, R24, R22, R24 ;  /* 0x000000161816722b */ /* 0x000fd00000000018 */
[----:B------:R-:W-:-:S08]  /*1e20*/  DMUL R24, R22, R18 ;  /* 0x0000001216187228 */ /* 0x000fd00000000000 */
[----:B------:R-:W-:-:S08]  /*1e30*/  DFMA R26, R24, -R14, R18 ;  /* 0x8000000e181a722b */ /* 0x000fd00000000012 */
[----:B------:R-:W-:Y:S01]  /*1e40*/  DFMA R26, R22, R26, R24 ;  /* 0x0000001a161a722b */ /* 0x000fe20000000018 */
[----:B------:R-:W-:Y:S01]  /*1e50*/  IMAD.MOV.U32 R24, RZ, RZ, R9 ;  /* 0x000000ffff187224 */ /* 0x000fe200078e0009 */
[----:B------:R-:W-:-:S05]  /*1e60*/  @!P2 LOP3.LUT R24, R19, 0x7ff00000, RZ, 0xc0, !PT ;  /* 0x7ff000001318a812 */ /* 0x000fca00078ec0ff */
[----:B------:R-:W-:-:S05]  /*1e70*/  VIADD R22, R24, 0xffffffff ;  /* 0xffffffff18167836 */ /* 0x000fca0000000000 */
[----:B------:R-:W-:Y:S01]  /*1e80*/  ISETP.GT.U32.AND P0, PT, R22, 0x7feffffe, PT ;  /* 0x7feffffe1600780c */ /* 0x000fe20003f04070 */
[----:B------:R-:W-:-:S05]  /*1e90*/  VIADD R22, R29, 0xffffffff ;  /* 0xffffffff1d167836 */ /* 0x000fca0000000000 */
[----:B------:R-:W-:-:S13]  /*1ea0*/  ISETP.GT.U32.OR P0, PT, R22, 0x7feffffe, P0 ;  /* 0x7feffffe1600780c */ /* 0x000fda0000704470 */
[----:B------:R-:W-:Y:S05]  /*1eb0*/  @P0 BRA `(.L_x_50) ;  /* 0x00000000006c0947 */ /* 0x000fea0003800000 */
[----:B------:R-:W-:-:S04]  /*1ec0*/  LOP3.LUT R22, R13, 0x7ff00000, RZ, 0xc0, !PT ;  /* 0x7ff000000d167812 */ /* 0x000fc800078ec0ff */
[CC--:B------:R-:W-:Y:S02]  /*1ed0*/  VIADDMNMX R10, R9.reuse, -R22.reuse, 0xb9600000, !PT ;  /* 0xb9600000090a7446 */ /* 0x0c0fe40007800916 */
[----:B------:R-:W-:Y:S02]  /*1ee0*/  ISETP.GE.U32.AND P0, PT, R9, R22, PT ;  /* 0x000000160900720c */ /* 0x000fe40003f06070 */
[----:B------:R-:W-:Y:S01]  /*1ef0*/  VIMNMX R9, PT, PT, R10, 0x46a00000, PT ;  /* 0x46a000000a097848 */ /* 0x000fe20003fe0100 */
[----:B------:R-:W-:Y:S01]  /*1f00*/  IMAD.MOV.U32 R10, RZ, RZ, RZ ;  /* 0x000000ffff0a7224 */ /* 0x000fe200078e00ff */
[----:B------:R-:W-:-:S05]  /*1f10*/  SEL R28, R28, 0x63400000, !P0 ;  /* 0x634000001c1c7807 */ /* 0x000fca0004000000 */
[----:B------:R-:W-:-:S04]  /*1f20*/  IMAD.IADD R9, R9, 0x1, -R28 ;  /* 0x0000000109097824 */ /* 0x000fc800078e0a1c */
[----:B------:R-:W-:-:S06]  /*1f30*/  VIADD R11, R9, 0x7fe00000 ;  /* 0x7fe00000090b7836 */ /* 0x000fcc0000000000 */
[----:B------:R-:W-:-:S10]  /*1f40*/  DMUL R22, R26, R10 ;  /* 0x0000000a1a167228 */ /* 0x000fd40000000000 */
[----:B------:R-:W-:-:S13]  /*1f50*/  FSETP.GTU.AND P0, PT, |R23|, 1.469367938527859385e-39, PT ;  /* 0x001000001700780b */ /* 0x000fda0003f0c200 */
[----:B------:R-:W-:Y:S05]  /*1f60*/  @P0 BRA `(.L_x_51) ;  /* 0x0000000000940947 */ /* 0x000fea0003800000 */
[----:B------:R-:W-:-:S06]  /*1f70*/  DFMA R14, R26, -R14, R18 ;  /* 0x8000000e1a0e722b */ /* 0x000fcc0000000012 */
[----:B------:R-:W-:-:S04]  /*1f80*/  IMAD.MOV.U32 R14, RZ, RZ, RZ ;  /* 0x000000ffff0e7224 */ /* 0x000fc800078e00ff */
[C---:B------:R-:W-:Y:S02]  /*1f90*/  FSETP.NEU.AND P0, PT, R15.reuse, RZ, PT ;  /* 0x000000ff0f00720b */ /* 0x040fe40003f0d000 */
[----:B------:R-:W-:-:S04]  /*1fa0*/  LOP3.LUT R13, R15, 0x80000000, R13, 0x48, !PT ;  /* 0x800000000f0d7812 */ /* 0x000fc800078e480d */
[----:B------:R-:W-:-:S07]  /*1fb0*/  LOP3.LUT R15, R13, R11, RZ, 0xfc, !PT ;  /* 0x0000000b0d0f7212 */ /* 0x000fce00078efcff */
[----:B------:R-:W-:Y:S05]  /*1fc0*/  @!P0 BRA `(.L_x_51) ;  /* 0x00000000007c8947 */ /* 0x000fea0003800000 */
[----:B------:R-:W-:Y:S01]  /*1fd0*/  IMAD.MOV R11, RZ, RZ, -R9 ;  /* 0x000000ffff0b7224 */ /* 0x000fe200078e0a09 */
[----:B------:R-:W-:Y:S01]  /*1fe0*/  DMUL.RP R14, R26, R14 ;  /* 0x0000000e1a0e7228 */ /* 0x000fe20000008000 */
[----:B------:R-:W-:Y:S01]  /*1ff0*/  IMAD.MOV.U32 R10, RZ, RZ, RZ ;  /* 0x000000ffff0a7224 */ /* 0x000fe200078e00ff */
[----:B------:R-:W-:-:S05]  /*2000*/  IADD3 R9, PT, PT, -R9, -0x43300000, RZ ;  /* 0xbcd0000009097810 */ /* 0x000fca0007ffe1ff */
[----:B------:R-:W-:-:S03]  /*2010*/  DFMA R10, R22, -R10, R26 ;  /* 0x8000000a160a722b */ /* 0x000fc6000000001a */
[----:B------:R-:W-:-:S07]  /*2020*/  LOP3.LUT R13, R15, R13, RZ, 0x3c, !PT ;  /* 0x0000000d0f0d7212 */ /* 0x000fce00078e3cff */
[----:B------:R-:W-:-:S04]  /*2030*/  FSETP.NEU.AND P0, PT, |R11|, R9, PT ;  /* 0x000000090b00720b */ /* 0x000fc80003f0d200 */
[----:B------:R-:W-:Y:S02]  /*2040*/  FSEL R22, R14, R22, !P0 ;  /* 0x000000160e167208 */ /* 0x000fe40004000000 */
[----:B------:R-:W-:Y:S01]  /*2050*/  FSEL R23, R13, R23, !P0 ;  /* 0x000000170d177208 */ /* 0x000fe20004000000 */
[----:B------:R-:W-:Y:S06]  /*2060*/  BRA `(.L_x_51) ;  /* 0x0000000000547947 */ /* 0x000fec0003800000 */
.L_x_50:
[----:B------:R-:W-:-:S14]  /*2070*/  DSETP.NAN.AND P0, PT, R10, R10, PT ;  /* 0x0000000a0a00722a */ /* 0x000fdc0003f08000 */
[----:B------:R-:W-:Y:S05]  /*2080*/  @P0 BRA `(.L_x_52) ;  /* 0x0000000000440947 */ /* 0x000fea0003800000 */
[----:B------:R-:W-:-:S14]  /*2090*/  DSETP.NAN.AND P0, PT, R12, R12, PT ;  /* 0x0000000c0c00722a */ /* 0x000fdc0003f08000 */
[----:B------:R-:W-:Y:S05]  /*20a0*/  @P0 BRA `(.L_x_53) ;  /* 0x0000000000300947 */ /* 0x000fea0003800000 */
[----:B------:R-:W-:Y:S01]  /*20b0*/  ISETP.NE.AND P0, PT, R24, R29, PT ;  /* 0x0000001d1800720c */ /* 0x000fe20003f05270 */
[----:B------:R-:W-:Y:S02]  /*20c0*/  IMAD.MOV.U32 R22, RZ, RZ, 0x0 ;  /* 0x00000000ff167424 */ /* 0x000fe400078e00ff */
[----:B------:R-:W-:-:S10]  /*20d0*/  IMAD.MOV.U32 R23, RZ, RZ, -0x80000 ;  /* 0xfff80000ff177424 */ /* 0x000fd400078e00ff */
[----:B------:R-:W-:Y:S05]  /*20e0*/  @!P0 BRA `(.L_x_51) ;  /* 0x0000000000348947 */ /* 0x000fea0003800000 */
[----:B------:R-:W-:Y:S02]  /*20f0*/  ISETP.NE.AND P0, PT, R24, 0x7ff00000, PT ;  /* 0x7ff000001800780c */ /* 0x000fe40003f05270 */
[----:B------:R-:W-:Y:S02]  /*2100*/  LOP3.LUT R23, R11, 0x80000000, R13, 0x48, !PT ;  /* 0x800000000b177812 */ /* 0x000fe400078e480d */
[----:B------:R-:W-:-:S13]  /*2110*/  ISETP.EQ.OR P0, PT, R29, RZ, !P0 ;  /* 0x000000ff1d00720c */ /* 0x000fda0004702670 */
[----:B------:R-:W-:Y:S01]  /*2120*/  @P0 LOP3.LUT R9, R23, 0x7ff00000, RZ, 0xfc, !PT ;  /* 0x7ff0000017090812 */ /* 0x000fe200078efcff */
[----:B------:R-:W-:Y:S02]  /*2130*/  @!P0 IMAD.MOV.U32 R22, RZ, RZ, RZ ;  /* 0x000000ffff168224 */ /* 0x000fe400078e00ff */
[----:B------:R-:W-:Y:S02]  /*2140*/  @P0 IMAD.MOV.U32 R22, RZ, RZ, RZ ;  /* 0x000000ffff160224 */ /* 0x000fe400078e00ff */
[----:B------:R-:W-:Y:S01]  /*2150*/  @P0 IMAD.MOV.U32 R23, RZ, RZ, R9 ;  /* 0x000000ffff170224 */ /* 0x000fe200078e0009 */
[----:B------:R-:W-:Y:S06]  /*2160*/  BRA `(.L_x_51) ;  /* 0x0000000000147947 */ /* 0x000fec0003800000 */
.L_x_53:
[----:B------:R-:W-:Y:S01]  /*2170*/  LOP3.LUT R23, R13, 0x80000, RZ, 0xfc, !PT ;  /* 0x000800000d177812 */ /* 0x000fe200078efcff */
[----:B------:R-:W-:Y:S01]  /*2180*/  IMAD.MOV.U32 R22, RZ, RZ, R12 ;  /* 0x000000ffff167224 */ /* 0x000fe200078e000c */
[----:B------:R-:W-:Y:S06]  /*2190*/  BRA `(.L_x_51) ;  /* 0x0000000000087947 */ /* 0x000fec0003800000 */
.L_x_52:
[----:B------:R-:W-:Y:S01]  /*21a0*/  LOP3.LUT R23, R11, 0x80000, RZ, 0xfc, !PT ;  /* 0x000800000b177812 */ /* 0x000fe200078efcff */
[----:B------:R-:W-:-:S07]  /*21b0*/  IMAD.MOV.U32 R22, RZ, RZ, R10 ;  /* 0x000000ffff167224 */ /* 0x000fce00078e000a */
.L_x_51:
[----:B------:R-:W-:Y:S05]  /*21c0*/  BSYNC.RECONVERGENT B2 ;  /* 0x0000000000027941 */ /* 0x000fea0003800200 */
.L_x_49:
[----:B------:R-:W-:-:S04]  /*21d0*/  IMAD.MOV.U32 R9, RZ, RZ, 0x0 ;  /* 0x00000000ff097424 */ /* 0x000fc800078e00ff */
[----:B------:R-:W-:Y:S05]  /*21e0*/  RET.REL.NODEC R8 `(complexMul) ;  /* 0xffffffdc08847950 */ /* 0x000fea0003c3ffff */
        .weak           $__internal_3_$__cuda_sm20_dsqrt_rn_f64_mediumpath_v1
        .type           $__internal_3_$__cuda_sm20_dsqrt_rn_f64_mediumpath_v1,@function
        .size           $__internal_3_$__cuda_sm20_dsqrt_rn_f64_mediumpath_v1,($complexMul$__internal_accurate_pow - $__internal_3_$__cuda_sm20_dsqrt_rn_f64_mediumpath_v1)
$__internal_3_$__cuda_sm20_dsqrt_rn_f64_mediumpath_v1:
[----:B------:R-:W-:Y:S01]  /*21f0*/  ISETP.GE.U32.AND P1, PT, R11, -0x3400000, PT ;  /* 0xfcc000000b00780c */ /* 0x000fe20003f26070 */
[----:B------:R-:W-:Y:S01]  /*2200*/  BSSY.RECONVERGENT B2, `(.L_x_54) ;  /* 0x0000024000027945 */ /* 0x000fe20003800200 */
[----:B------:R-:W-:-:S11]  /*2210*/  IMAD.MOV.U32 R11, RZ, RZ, R17 ;  /* 0x000000ffff0b7224 */ /* 0x000fd600078e0011 */
[----:B------:R-:W-:Y:S05]  /*2220*/  @!P1 BRA `(.L_x_55) ;  /* 0x0000000000209947 */ /* 0x000fea0003800000 */
[----:B------:R-:W-:-:S10]  /*2230*/  DFMA.RM R8, R10, R8, R14 ;  /* 0x000000080a08722b */ /* 0x000fd4000000400e */
[----:B------:R-:W-:-:S05]  /*2240*/  IADD3 R10, P1, PT, R8, 0x1, RZ ;  /* 0x00000001080a7810 */ /* 0x000fca0007f3e0ff */
[----:B------:R-:W-:-:S06]  /*2250*/  IMAD.X R11, RZ, RZ, R9, P1 ;  /* 0x000000ffff0b7224 */ /* 0x000fcc00008e0609 */
[----:B------:R-:W-:-:S08]  /*2260*/  DFMA.RP R4, -R8, R10, R4 ;  /* 0x0000000a0804722b */ /* 0x000fd00000008104 */
[----:B------:R-:W-:-:S06]  /*2270*/  DSETP.GT.AND P1, PT, R4, RZ, PT ;  /* 0x000000ff0400722a */ /* 0x000fcc0003f24000 */
[----:B------:R-:W-:Y:S02]  /*2280*/  FSEL R8, R10, R8, P1 ;  /* 0x000000080a087208 */ /* 0x000fe40000800000 */
[----:B------:R-:W-:Y:S01]  /*2290*/  FSEL R9, R11, R9, P1 ;  /* 0x000000090b097208 */ /* 0x000fe20000800000 */
[----:B------:R-:W-:Y:S06]  /*22a0*/  BRA `(.L_x_56) ;  /* 0x0000000000647947 */ /* 0x000fec0003800000 */
.L_x_55:
[----:B------:R-:W-:-:S14]  /*22b0*/  DSETP.NE.AND P1, PT, R4, RZ, PT ;  /* 0x000000ff0400722a */ /* 0x000fdc0003f25000 */
[----:B------:R-:W-:Y:S05]  /*22c0*/  @!P1 BRA `(.L_x_57) ;  /* 0x0000000000589947 */ /* 0x000fea0003800000 */
[----:B------:R-:W-:-:S13]  /*22d0*/  ISETP.GE.AND P1, PT, R5, RZ, PT ;  /* 0x000000ff0500720c */ /* 0x000fda0003f26270 */
[----:B------:R-:W-:Y:S02]  /*22e0*/  @!P1 IMAD.MOV.U32 R8, RZ, RZ, 0x0 ;  /* 0x00000000ff089424 */ /* 0x000fe400078e00ff */
[----:B------:R-:W-:Y:S01]  /*22f0*/  @!P1 IMAD.MOV.U32 R9, RZ, RZ, -0x80000 ;  /* 0xfff80000ff099424 */ /* 0x000fe200078e00ff */
[----:B------:R-:W-:Y:S06]  /*2300*/  @!P1 BRA `(.L_x_56) ;  /* 0x00000000004c9947 */ /* 0x000fec0003800000 */
[----:B------:R-:W-:-:S13]  /*2310*/  ISETP.GT.AND P1, PT, R5, 0x7fefffff, PT ;  /* 0x7fefffff0500780c */ /* 0x000fda0003f24270 */
[----:B------:R-:W-:Y:S05]  /*2320*/  @P1 BRA `(.L_x_57) ;  /* 0x0000000000401947 */ /* 0x000fea0003800000 */
[----:B------:R-:W-:Y:S01]  /*2330*/  DMUL R4, R4, 8.11296384146066816958e+31 ;  /* 0x4690000004047828 */ /* 0x000fe20000000000 */
[----:B------:R-:W-:Y:S02]  /*2340*/  IMAD.MOV.U32 R8, RZ, RZ, RZ ;  /* 0x000000ffff087224 */ /* 0x000fe400078e00ff */
[----:B------:R-:W-:Y:S02]  /*2350*/  IMAD.MOV.U32 R14, RZ, RZ, 0x0 ;  /* 0x00000000ff0e7424 */ /* 0x000fe400078e00ff */
[----:B------:R-:W-:Y:S01]  /*2360*/  IMAD.MOV.U32 R15, RZ, RZ, 0x3fd80000 ;  /* 0x3fd80000ff0f7424 */ /* 0x000fe200078e00ff */
[----:B------:R-:W0:Y:S02]  /*2370*/  MUFU.RSQ64H R9, R5 ;  /* 0x0000000500097308 */ /* 0x000e240000001c00 */
[----:B0-----:R-:W-:-:S08]  /*2380*/  DMUL R10, R8, R8 ;  /* 0x00000008080a7228 */ /* 0x001fd00000000000 */
[----:B------:R-:W-:-:S08]  /*2390*/  DFMA R10, R4, -R10, 1 ;  /* 0x3ff00000040a742b */ /* 0x000fd0000000080a */
[----:B------:R-:W-:Y:S02]  /*23a0*/  DFMA R14, R10, R14, 0.5 ;  /* 0x3fe000000a0e742b */ /* 0x000fe4000000000e */
[----:B------:R-:W-:-:S08]  /*23b0*/  DMUL R10, R8, R10 ;  /* 0x0000000a080a7228 */ /* 0x000fd00000000000 */
[----:B------:R-:W-:-:S08]  /*23c0*/  DFMA R10, R14, R10, R8 ;  /* 0x0000000a0e0a722b */ /* 0x000fd00000000008 */
[----:B------:R-:W-:Y:S02]  /*23d0*/  DMUL R8, R4, R10 ;  /* 0x0000000a04087228 */ /* 0x000fe40000000000 */
[----:B------:R-:W-:-:S06]  /*23e0*/  VIADD R11, R11, 0xfff00000 ;  /* 0xfff000000b0b7836 */ /* 0x000fcc0000000000 */
[----:B------:R-:W-:-:S08]  /*23f0*/  DFMA R14, R8, -R8, R4 ;  /* 0x80000008080e722b */ /* 0x000fd00000000004 */
[----:B------:R-:W-:-:S10]  /*2400*/  DFMA R8, R10, R14, R8 ;  /* 0x0000000e0a08722b */ /* 0x000fd40000000008 */
[----:B------:R-:W-:Y:S01]  /*2410*/  VIADD R9, R9, 0xfcb00000 ;  /* 0xfcb0000009097836 */ /* 0x000fe20000000000 */
[----:B------:R-:W-:Y:S06]  /*2420*/  BRA `(.L_x_56) ;  /* 0x0000000000047947 */ /* 0x000fec0003800000 */
.L_x_57:
[----:B------:R-:W-:-:S11]  /*2430*/  DADD R8, R4, R4 ;  /* 0x0000000004087229 */ /* 0x000fd60000000004 */
.L_x_56:
[----:B------:R-:W-:Y:S05]  /*2440*/  BSYNC.RECONVERGENT B2 ;  /* 0x0000000000027941 */ /* 0x000fea0003800200 */
.L_x_54:
[----:B------:R-:W-:Y:S02]  /*2450*/  IMAD.MOV.U32 R13, RZ, RZ, 0x0 ;  /* 0x00000000ff0d7424 */ /* 0x000fe400078e00ff */
[----:B------:R-:W-:Y:S02]  /*2460*/  IMAD.MOV.U32 R4, RZ, RZ, R8 ;  /* 0x000000ffff047224 */ /* 0x000fe400078e0008 */
[----:B------:R-:W-:Y:S01]  /*2470*/  IMAD.MOV.U32 R5, RZ, RZ, R9 ;  /* 0x000000ffff057224 */ /* 0x000fe200078e0009 */
[----:B------:R-:W-:Y:S06]  /*2480*/  RET.REL.NODEC R12 `(complexMul) ;  /* 0xffffffd80cdc7950 */ /* 0x000fec0003c3ffff */
        .type           $complexMul$__internal_accurate_pow,@function
        .size           $complexMul$__internal_accurate_pow,($complexMul$__internal_trig_reduction_slowpathd - $complexMul$__internal_accurate_pow)
$complexMul$__internal_accurate_pow:
[----:B------:R-:W-:Y:S01]  /*2490*/  ISETP.GT.U32.AND P0, PT, R27, 0xfffff, PT ;  /* 0x000fffff1b00780c */ /* 0x000fe20003f04070 */
[----:B------:R-:W-:Y:S01]  /*24a0*/  IMAD.MOV.U32 R8, RZ, RZ, R10 ;  /* 0x000000ffff087224 */ /* 0x000fe200078e000a */
[----:B------:R-:W-:Y:S01]  /*24b0*/  UMOV UR4, 0x7d2cafe2 ;  /* 0x7d2cafe200047882 */ /* 0x000fe20000000000 */
[----:B------:R-:W-:Y:S01]  /*24c0*/  IMAD.MOV.U32 R9, RZ, RZ, R27 ;  /* 0x000000ffff097224 */ /* 0x000fe200078e001b */
[----:B------:R-:W-:Y:S01]  /*24d0*/  UMOV UR5, 0x3eb0f5ff ;  /* 0x3eb0f5ff00057882 */ /* 0x000fe20000000000 */
[----:B------:R-:W-:Y:S01]  /*24e0*/  IMAD.MOV.U32 R14, RZ, RZ, RZ ;  /* 0x000000ffff0e7224 */ /* 0x000fe200078e00ff */
[----:B------:R-:W-:Y:S01]  /*24f0*/  UMOV UR8, 0x3b39803f ;  /* 0x3b39803f00087882 */ /* 0x000fe20000000000 */
[----:B------:R-:W-:Y:S01]  /*2500*/  IMAD.MOV.U32 R16, RZ, RZ, 0x41ad3b5a ;  /* 0x41ad3b5aff107424 */ /* 0x000fe200078e00ff */
[----:B------:R-:W-:Y:S01]  /*2510*/  UMOV UR9, 0x3c7abc9e ;  /* 0x3c7abc9e00097882 */ /* 0x000fe20000000000 */
[----:B------:R-:W-:-:S04]  /*2520*/  IMAD.MOV.U32 R17, RZ, RZ, 0x3ed0f5d2 ;  /* 0x3ed0f5d2ff117424 */ /* 0x000fc800078e00ff */
[----:B------:R-:W-:Y:S01]  /*2530*/  @!P0 DMUL R22, R8, 1.80143985094819840000e+16 ;  /* 0x4350000008168828 */ /* 0x000fe20000000000 */
[--C-:B------:R-:W-:Y:S01]  /*2540*/  IMAD.MOV.U32 R8, RZ, RZ, R27.reuse ;  /* 0x000000ffff087224 */ /* 0x100fe200078e001b */
[----:B------:R-:W-:-:S08]  /*2550*/  SHF.R.U32.HI R27, RZ, 0x14, R27 ;  /* 0x00000014ff1b7819 */ /* 0x000fd0000001161b */
[----:B------:R-:W-:Y:S01]  /*2560*/  @!P0 IMAD.MOV.U32 R8, RZ, RZ, R23 ;  /* 0x000000ffff088224 */ /* 0x000fe200078e0017 */
[----:B------:R-:W-:Y:S01]  /*2570*/  @!P0 LEA.HI R27, R23, 0xffffffca, RZ, 0xc ;  /* 0xffffffca171b8811 */ /* 0x000fe200078f60ff */
[----:B------:R-:W-:-:S03]  /*2580*/  @!P0 IMAD.MOV.U32 R10, RZ, RZ, R22 ;  /* 0x000000ffff0a8224 */ /* 0x000fc600078e0016 */
[----:B------:R-:W-:-:S04]  /*2590*/  LOP3.LUT R8, R8, 0x800fffff, RZ, 0xc0, !PT ;  /* 0x800fffff08087812 */ /* 0x000fc800078ec0ff */
[----:B------:R-:W-:-:S04]  /*25a0*/  LOP3.LUT R11, R8, 0x3ff00000, RZ, 0xfc, !PT ;  /* 0x3ff00000080b7812 */ /* 0x000fc800078efcff */
[----:B------:R-:W-:-:S13]  /*25b0*/  ISETP.GE.U32.AND P1, PT, R11, 0x3ff6a09f, PT ;  /* 0x3ff6a09f0b00780c */ /* 0x000fda0003f26070 */
[----:B------:R-:W-:-:S04]  /*25c0*/  @P1 VIADD R9, R11, 0xfff00000 ;  /* 0xfff000000b091836 */ /* 0x000fc80000000000 */
[----:B------:R-:W-:-:S06]  /*25d0*/  @P1 IMAD.MOV.U32 R11, RZ, RZ, R9 ;  /* 0x000000ffff0b1224 */ /* 0x000fcc00078e0009 */
[C---:B------:R-:W-:Y:S02]  /*25e0*/  DADD R12, R10.reuse, 1 ;  /* 0x3ff000000a0c7429 */ /* 0x040fe40000000000 */
[----:B------:R-:W-:-:S04]  /*25f0*/  DADD R10, R10, -1 ;  /* 0xbff000000a0a7429 */ /* 0x000fc80000000000 */
[----:B------:R-:W0:Y:S02]  /*2600*/  MUFU.RCP64H R15, R13 ;  /* 0x0000000d000f7308 */ /* 0x000e240000001800 */
[----:B0-----:R-:W-:-:S08]  /*2610*/  DFMA R8, -R12, R14, 1 ;  /* 0x3ff000000c08742b */ /* 0x001fd0000000010e */
[----:B------:R-:W-:-:S08]  /*2620*/  DFMA R8, R8, R8, R8 ;  /* 0x000000080808722b */ /* 0x000fd00000000008 */
[----:B------:R-:W-:-:S08]  /*2630*/  DFMA R14, R14, R8, R14 ;  /* 0x000000080e0e722b */ /* 0x000fd0000000000e */
[----:B------:R-:W-:-:S08]  /*2640*/  DMUL R8, R10, R14 ;  /* 0x0000000e0a087228 */ /* 0x000fd00000000000 */
[----:B------:R-:W-:-:S08]  /*2650*/  DFMA R8, R10, R14, R8 ;  /* 0x0000000e0a08722b */ /* 0x000fd00000000008 */
[----:B------:R-:W-:-:S08]  /*2660*/  DMUL R24, R8, R8 ;  /* 0x0000000808187228 */ /* 0x000fd00000000000 */
[----:B------:R-:W-:Y:S01]  /*2670*/  DFMA R12, R24, UR4, R16 ;  /* 0x00000004180c7c2b */ /* 0x000fe20008000010 */
[----:B------:R-:W-:Y:S01]  /*2680*/  UMOV UR4, 0x75488a3f ;  /* 0x75488a3f00047882 */ /* 0x000fe20000000000 */
[----:B------:R-:W-:-:S06]  /*2690*/  UMOV UR5, 0x3ef3b20a ;  /* 0x3ef3b20a00057882 */ /* 0x000fcc0000000000 */
[----:B------:R-:W-:Y:S01]  /*26a0*/  DFMA R12, R24, R12, UR4 ;  /* 0x00000004180c7e2b */ /* 0x000fe2000800000c */
[----:B------:R-:W-:Y:S01]  /*26b0*/  UMOV UR4, 0xe4faecd5 ;  /* 0xe4faecd500047882 */ /* 0x000fe20000000000 */
[----:B------:R-:W-:-:S06]  /*26c0*/  UMOV UR5, 0x3f1745cd ;  /* 0x3f1745cd00057882 */ /* 0x000fcc0000000000 */
[----:B------:R-:W-:Y:S01]  /*26d0*/  DFMA R12, R24, R12, UR4 ;  /* 0x00000004180c7e2b */ /* 0x000fe2000800000c */
[----:B------:R-:W-:Y:S01]  /*26e0*/  UMOV UR4, 0x258a578b ;  /* 0x258a578b00047882 */ /* 0x000fe20000000000 */
[----:B------:R-:W-:-:S06]  /*26f0*/  UMOV UR5, 0x3f3c71c7 ;  /* 0x3f3c71c700057882 */ /* 0x000fcc0000000000 */
[----:B------:R-:W-:Y:S01]  /*2700*/  DFMA R16, R24, R12, UR4 ;  /* 0x0000000418107e2b */ /* 0x000fe2000800000c */
[----:B------:R-:W-:Y:S01]  /*2710*/  UMOV UR4, 0x9242b910 ;  /* 0x9242b91000047882 */ /* 0x000fe20000000000 */
[----:B------:R-:W-:Y:S01]  /*2720*/  UMOV UR5, 0x3f624924 ;  /* 0x3f62492400057882 */ /* 0x000fe20000000000 */
[----:B------:R-:W-:-:S05]  /*2730*/  DADD R12, R10, -R8 ;  /* 0x000000000a0c7229 */ /* 0x000fca0000000808 */
[----:B------:R-:W-:Y:S01]  /*2740*/  DFMA R16, R24, R16, UR4 ;  /* 0x0000000418107e2b */ /* 0x000fe20008000010 */
[----:B------:R-:W-:Y:S01]  /*2750*/  UMOV UR4, 0x99999dfb ;  /* 0x99999dfb00047882 */ /* 0x000fe20000000000 */
[----:B------:R-:W-:Y:S01]  /*2760*/  UMOV UR5, 0x3f899999 ;  /* 0x3f89999900057882 */ /* 0x000fe20000000000 */
[----:B------:R-:W-:-:S05]  /*2770*/  DADD R12, R12, R12 ;  /* 0x000000000c0c7229 */ /* 0x000fca000000000c */
[----:B------:R-:W-:Y:S01]  /*2780*/  DFMA R16, R24, R16, UR4 ;  /* 0x0000000418107e2b */ /* 0x000fe20008000010 */
[----:B------:R-:W-:Y:S01]  /*2790*/  UMOV UR4, 0x55555555 ;  /* 0x5555555500047882 */ /* 0x000fe20000000000 */
[----:B------:R-:W-:Y:S01]  /*27a0*/  UMOV UR5, 0x3fb55555 ;  /* 0x3fb5555500057882 */ /* 0x000fe20000000000 */
[----:B------:R-:W-:-:S05]  /*27b0*/  DFMA R12, R10, -R8, R12 ;  /* 0x800000080a0c722b */ /* 0x000fca000000000c */
[----:B------:R-:W-:-:S03]  /*27c0*/  DFMA R10, R24, R16, UR4 ;  /* 0x00000004180a7e2b */ /* 0x000fc60008000010 */
[----:B------:R-:W-:Y:S02]  /*27d0*/  DMUL R12, R14, R12 ;  /* 0x0000000c0e0c7228 */ /* 0x000fe40000000000 */
[----:B------:R-:W-:-:S03]  /*27e0*/  DMUL R14, R8, R8 ;  /* 0x00000008080e7228 */ /* 0x000fc60000000000 */
[----:B------:R-:W-:Y:S01]  /*27f0*/  DADD R18, -R10, UR4 ;  /* 0x000000040a127e29 */ /* 0x000fe20008000100 */
[----:B------:R-:W-:Y:S01]  /*2800*/  UMOV UR4, 0xb9e7b0 ;  /* 0x00b9e7b000047882 */ /* 0x000fe20000000000 */
[----:B------:R-:W-:-:S03]  /*2810*/  UMOV UR5, 0x3c46a4cb ;  /* 0x3c46a4cb00057882 */ /* 0x000fc60000000000 */
[----:B------:R-:W-:Y:S02]  /*2820*/  VIADD R23, R13, 0x100000 ;  /* 0x001000000d177836 */ /* 0x000fe40000000000 */
[----:B------:R-:W-:Y:S01]  /*2830*/  IMAD.MOV.U32 R22, RZ, RZ, R12 ;  /* 0x000000ffff167224 */ /* 0x000fe200078e000c */
[----:B------:R-:W-:Y:S02]  /*2840*/  DFMA R16, R24, R16, R18 ;  /* 0x000000101810722b */ /* 0x000fe40000000012 */
[C---:B------:R-:W-:Y:S02]  /*2850*/  DFMA R18, R8.reuse, R8, -R14 ;  /* 0x000000080812722b */ /* 0x040fe4000000080e */
[----:B------:R-:W-:-:S06]  /*2860*/  DMUL R24, R8, R14 ;  /* 0x0000000e08187228 */ /* 0x000fcc0000000000 */
[----:B------:R-:W-:Y:S02]  /*2870*/  DFMA R18, R8, R22, R18 ;  /* 0x000000160812722b */ /* 0x000fe40000000012 */
[----:B------:R-:W-:Y:S01]  /*2880*/  DADD R22, R16, -UR4 ;  /* 0x8000000410167e29 */ /* 0x000fe20008000000 */
[----:B------:R-:W-:Y:S01]  /*2890*/  UMOV UR4, 0x80000000 ;  /* 0x8000000000047882 */ /* 0x000fe20000000000 */
[----:B------:R-:W-:Y:S01]  /*28a0*/  DFMA R16, R8, R14, -R24 ;  /* 0x0000000e0810722b */ /* 0x000fe20000000818 */
[----:B------:R-:W-:-:S07]  /*28b0*/  UMOV UR5, 0x43300000 ;  /* 0x4330000000057882 */ /* 0x000fce0000000000 */
[----:B------:R-:W-:Y:S02]  /*28c0*/  DFMA R16, R12, R14, R16 ;  /* 0x0000000e0c10722b */ /* 0x000fe40000000010 */
[----:B------:R-:W-:-:S06]  /*28d0*/  DADD R14, R10, R22 ;  /* 0x000000000a0e7229 */ /* 0x000fcc0000000016 */
[----:B------:R-:W-:Y:S02]  /*28e0*/  DFMA R16, R8, R18, R16 ;  /* 0x000000120810722b */ /* 0x000fe40000000010 */
[----:B------:R-:W-:Y:S02]  /*28f0*/  DADD R18, R10, -R14 ;  /* 0x000000000a127229 */ /* 0x000fe4000000080e */
[----:B------:R-:W-:-:S06]  /*2900*/  DMUL R10, R14, R24 ;  /* 0x000000180e0a7228 */ /* 0x000fcc0000000000 */
[----:B------:R-:W-:Y:S02]  /*2910*/  DADD R22, R22, R18 ;  /* 0x0000000016167229 */ /* 0x000fe40000000012 */
[----:B------:R-:W-:-:S08]  /*2920*/  DFMA R18, R14, R24, -R10 ;  /* 0x000000180e12722b */ /* 0x000fd0000000080a */
[----:B------:R-:W-:-:S08]  /*2930*/  DFMA R16, R14, R16, R18 ;  /* 0x000000100e10722b */ /* 0x000fd00000000012 */
[----:B------:R-:W-:-:S08]  /*2940*/  DFMA R22, R22, R24, R16 ;  /* 0x000000181616722b */ /* 0x000fd00000000010 */
[----:B------:R-:W-:-:S08]  /*2950*/  DADD R16, R10, R22 ;  /* 0x000000000a107229 */ /* 0x000fd00000000016 */
[--C-:B------:R-:W-:Y:S02]  /*2960*/  DADD R14, R8, R16.reuse ;  /* 0x00000000080e7229 */ /* 0x100fe40000000010 */
[----:B------:R-:W-:-:S06]  /*2970*/  DADD R10, R10, -R16 ;  /* 0x000000000a0a7229 */ /* 0x000fcc0000000810 */
[----:B------:R-:W-:Y:S02]  /*2980*/  DADD R8, R8, -R14 ;  /* 0x0000000008087229 */ /* 0x000fe4000000080e */
[----:B------:R-:W-:-:S06]  /*2990*/  DADD R10, R22, R10 ;  /* 0x00000000160a7229 */ /* 0x000fcc000000000a */
[----:B------:R-:W-:-:S08]  /*29a0*/  DADD R8, R16, R8 ;  /* 0x0000000010087229 */ /* 0x000fd00000000008 */
[----:B------:R-:W-:Y:S01]  /*29b0*/  DADD R8, R10, R8 ;  /* 0x000000000a087229 */ /* 0x000fe20000000008 */
[C---:B------:R-:W-:Y:S02]  /*29c0*/  VIADD R10, R27.reuse, 0xfffffc01 ;  /* 0xfffffc011b0a7836 */ /* 0x040fe40000000000 */
[----:B------:R-:W-:Y:S02]  /*29d0*/  @P1 VIADD R10, R27, 0xfffffc02 ;  /* 0xfffffc021b0a1836 */ /* 0x000fe40000000000 */
[----:B------:R-:W-:-:S03]  /*29e0*/  IMAD.MOV.U32 R11, RZ, RZ, 0x43300000 ;  /* 0x43300000ff0b7424 */ /* 0x000fc600078e00ff */
[----:B------:R-:W-:Y:S01]  /*29f0*/  DADD R16, R12, R8 ;  /* 0x000000000c107229 */ /* 0x000fe20000000008 */
[----:B------:R-:W-:-:S06]  /*2a00*/  LOP3.LUT R10, R10, 0x80000000, RZ, 0x3c, !PT ;  /* 0x800000000a0a7812 */ /* 0x000fcc00078e3cff */
[----:B------:R-:W-:Y:S01]  /*2a10*/  DADD R10, R10, -UR4 ;  /* 0x800000040a0a7e29 */ /* 0x000fe20008000000 */
[----:B------:R-:W-:Y:S01]  /*2a20*/  UMOV UR4, 0xfefa39ef ;  /* 0xfefa39ef00047882 */ /* 0x000fe20000000000 */
[----:B------:R-:W-:Y:S01]  /*2a30*/  DADD R12, R14, R16 ;  /* 0x000000000e0c7229 */ /* 0x000fe20000000010 */
[----:B------:R-:W-:-:S07]  /*2a40*/  UMOV UR5, 0x3fe62e42 ;  /* 0x3fe62e4200057882 */ /* 0x000fce0000000000 */
[--C-:B------:R-:W-:Y:S02]  /*2a50*/  DFMA R8, R10, UR4, R12.reuse ;  /* 0x000000040a087c2b */ /* 0x100fe4000800000c */
[----:B------:R-:W-:-:S06]  /*2a60*/  DADD R14, R14, -R12 ;  /* 0x000000000e0e7229 */ /* 0x000fcc000000080c */
[----:B------:R-:W-:Y:S02]  /*2a70*/  DFMA R18, R10, -UR4, R8 ;  /* 0x800000040a127c2b */ /* 0x000fe40008000008 */
[----:B------:R-:W-:-:S06]  /*2a80*/  DADD R14, R16, R14 ;  /* 0x00000000100e7229 */ /* 0x000fcc000000000e */
[----:B------:R-:W-:-:S08]  /*2a90*/  DADD R18, -R12, R18 ;  /* 0x000000000c127229 */ /* 0x000fd00000000112 */
[----:B------:R-:W-:-:S08]  /*2aa0*/  DADD R14, R14, -R18 ;  /* 0x000000000e0e7229 */ /* 0x000fd00000000812 */
[----:B------:R-:W-:-:S08]  /*2ab0*/  DFMA R14, R10, UR8, R14 ;  /* 0x000000080a0e7c2b */ /* 0x000fd0000800000e */
[----:B------:R-:W-:-:S08]  /*2ac0*/  DADD R10, R8, R14 ;  /* 0x00000000080a7229 */ /* 0x000fd0000000000e */
[----:B------:R-:W-:Y:S02]  /*2ad0*/  DADD R8, R8, -R10 ;  /* 0x0000000008087229 */ /* 0x000fe4000000080a */
[----:B------:R-:W-:-:S06]  /*2ae0*/  DMUL R12, R10, 80 ;  /* 0x405400000a0c7828 */ /* 0x000fcc0000000000 */
[----:B------:R-:W-:Y:S02]  /*2af0*/  DADD R8, R14, R8 ;  /* 0x000000000e087229 */ /* 0x000fe40000000008 */
[----:B------:R-:W-:-:S08]  /*2b00*/  DFMA R16, R10, 80, -R12 ;  /* 0x405400000a10782b */ /* 0x000fd0000000080c */
[----:B------:R-:W-:Y:S01]  /*2b10*/  DFMA R16, R8, 80, R16 ;  /* 0x405400000810782b */ /* 0x000fe20000000010 */
[----:B------:R-:W-:Y:S02]  /*2b20*/  IMAD.MOV.U32 R8, RZ, RZ, 0x652b82fe ;  /* 0x652b82feff087424 */ /* 0x000fe400078e00ff */
[----:B------:R-:W-:-:S05]  /*2b30*/  IMAD.MOV.U32 R9, RZ, RZ, 0x3ff71547 ;  /* 0x3ff71547ff097424 */ /* 0x000fca00078e00ff */
[----:B------:R-:W-:-:S08]  /*2b40*/  DADD R10, R12, R16 ;  /* 0x000000000c0a7229 */ /* 0x000fd00000000010 */
[----:B------:R-:W-:Y:S02]  /*2b50*/  DFMA R8, R10, R8, 6.75539944105574400000e+15 ;  /* 0x433800000a08742b */ /* 0x000fe40000000008 */
[----:B------:R-:W-:Y:S01]  /*2b60*/  FSETP.GEU.AND P0, PT, |R11|, 4.1917929649353027344, PT ;  /* 0x4086232b0b00780b */ /* 0x000fe20003f0e200 */
[----:B------:R-:W-:-:S05]  /*2b70*/  DADD R12, R12, -R10 ;  /* 0x000000000c0c7229 */ /* 0x000fca000000080a */
[----:B------:R-:W-:-:S03]  /*2b80*/  DADD R14, R8, -6.75539944105574400000e+15 ;  /* 0xc3380000080e7429 */ /* 0x000fc60000000000 */
[----:B------:R-:W-:-:S05]  /*2b90*/  DADD R16, R16, R12 ;  /* 0x0000000010107229 */ /* 0x000fca000000000c */
[----:B------:R-:W-:Y:S01]  /*2ba0*/  DFMA R18, R14, -UR4, R10 ;  /* 0x800000040e127c2b */ /* 0x000fe2000800000a */
[----:B------:R-:W-:Y:S01]  /*2bb0*/  UMOV UR4, 0x3b39803f ;  /* 0x3b39803f00047882 */ /* 0x000fe20000000000 */
[----:B------:R-:W-:-:S06]  /*2bc0*/  UMOV UR5, 0x3c7abc9e ;  /* 0x3c7abc9e00057882 */ /* 0x000fcc0000000000 */
[----:B------:R-:W-:Y:S01]  /*2bd0*/  DFMA R14, R14, -UR4, R18 ;  /* 0x800000040e0e7c2b */ /* 0x000fe20008000012 */
[----:B------:R-:W-:Y:S01]  /*2be0*/  UMOV UR4, 0x69ce2bdf ;  /* 0x69ce2bdf00047882 */ /* 0x000fe20000000000 */
[----:B------:R-:W-:Y:S01]  /*2bf0*/  IMAD.MOV.U32 R18, RZ, RZ, -0x35dec16 ;  /* 0xfca213eaff127424 */ /* 0x000fe200078e00ff */
[----:B------:R-:W-:Y:S01]  /*2c00*/  UMOV UR5, 0x3e5ade15 ;  /* 0x3e5ade1500057882 */ /* 0x000fe20000000000 */
[----:B------:R-:W-:-:S06]  /*2c10*/  IMAD.MOV.U32 R19, RZ, RZ, 0x3e928af3 ;  /* 0x3e928af3ff137424 */ /* 0x000fcc00078e00ff */
        /* <DEDUP_REMOVED lines=24> */
[----:B------:R-:W-:-:S08]  /*2da0*/  DFMA R18, R14, R18, UR4 ;  /* 0x000000040e127e2b */ /* 0x000fd00008000012 */
[----:B------:R-:W-:-:S08]  /*2db0*/  DFMA R18, R14, R18, 1 ;  /* 0x3ff000000e12742b */ /* 0x000fd00000000012 */
[----:B------:R-:W-:-:S10]  /*2dc0*/  DFMA R14, R14, R18, 1 ;  /* 0x3ff000000e0e742b */ /* 0x000fd40000000012 */
[----:B------:R-:W-:Y:S02]  /*2dd0*/  IMAD R13, R8, 0x100000, R15 ;  /* 0x00100000080d7824 */ /* 0x000fe400078e020f */
[----:B------:R-:W-:Y:S01]  /*2de0*/  IMAD.MOV.U32 R12, RZ, RZ, R14 ;  /* 0x000000ffff0c7224 */ /* 0x000fe200078e000e */
[----:B------:R-:W-:Y:S06]  /*2df0*/  @!P0 BRA `(.L_x_58) ;  /* 0x0000000000308947 */ /* 0x000fec0003800000 */
[----:B------:R-:W-:Y:S01]  /*2e00*/  FSETP.GEU.AND P1, PT, |R11|, 4.2275390625, PT ;  /* 0x408748000b00780b */ /* 0x000fe20003f2e200 */
[C---:B------:R-:W-:Y:S02]  /*2e10*/  DADD R12, R10.reuse, +INF ;  /* 0x7ff000000a0c7429 */ /* 0x040fe40000000000 */
[----:B------:R-:W-:-:S08]  /*2e20*/  DSETP.GEU.AND P0, PT, R10, RZ, PT ;  /* 0x000000ff0a00722a */ /* 0x000fd00003f0e000 */
[----:B------:R-:W-:Y:S02]  /*2e30*/  FSEL R12, R12, RZ, P0 ;  /* 0x000000ff0c0c7208 */ /* 0x000fe40000000000 */
[----:B------:R-:W-:Y:S02]  /*2e40*/  @!P1 LEA.HI R9, R8, R8, RZ, 0x1 ;  /* 0x0000000808099211 */ /* 0x000fe400078f08ff */
[----:B------:R-:W-:Y:S02]  /*2e50*/  FSEL R13, R13, RZ, P0 ;  /* 0x000000ff0d0d7208 */ /* 0x000fe40000000000 */
[----:B------:R-:W-:-:S05]  /*2e60*/  @!P1 SHF.R.S32.HI R9, RZ, 0x1, R9 ;  /* 0x00000001ff099819 */ /* 0x000fca0000011409 */
[----:B------:R-:W-:Y:S02]  /*2e70*/  @!P1 IMAD.IADD R8, R8, 0x1, -R9 ;  /* 0x0000000108089824 */ /* 0x000fe400078e0a09 */
[----:B------:R-:W-:-:S03]  /*2e80*/  @!P1 IMAD R15, R9, 0x100000, R15 ;  /* 0x00100000090f9824 */ /* 0x000fc600078e020f */
[----:B------:R-:W-:Y:S01]  /*2e90*/  @!P1 LEA R9, R8, 0x3ff00000, 0x14 ;  /* 0x3ff0000008099811 */ /* 0x000fe200078ea0ff */
[----:B------:R-:W-:-:S06]  /*2ea0*/  @!P1 IMAD.MOV.U32 R8, RZ, RZ, RZ ;  /* 0x000000ffff089224 */ /* 0x000fcc00078e00ff */
[----:B------:R-:W-:-:S11]  /*2eb0*/  @!P1 DMUL R12, R14, R8 ;  /* 0x000000080e0c9228 */ /* 0x000fd60000000000 */
.L_x_58:
[----:B------:R-:W-:Y:S01]  /*2ec0*/  DFMA R16, R16, R12, R12 ;  /* 0x0000000c1010722b */ /* 0x000fe2000000000c */
[----:B------:R-:W-:Y:S01]  /*2ed0*/  IMAD.MOV.U32 R27, RZ, RZ, 0x0 ;  /* 0x00000000ff1b7424 */ /* 0x000fe200078e00ff */
[----:B------:R-:W-:-:S08]  /*2ee0*/  DSETP.NEU.AND P0, PT, |R12|, +INF , PT ;  /* 0x7ff000000c00742a */ /* 0x000fd00003f0d200 */
[----:B------:R-:W-:Y:S02]  /*2ef0*/  FSEL R10, R12, R16, !P0 ;  /* 0x000000100c0a7208 */ /* 0x000fe40004000000 */
[----:B------:R-:W-:Y:S01]  /*2f00*/  FSEL R11, R13, R17, !P0 ;  /* 0x000000110d0b7208 */ /* 0x000fe20004000000 */
[----:B------:R-:W-:Y:S06]  /*2f10*/  RET.REL.NODEC R26 `(complexMul) ;  /* 0xffffffd01a387950 */ /* 0x000fec0003c3ffff */
        .type           $complexMul$__internal_trig_reduction_slowpathd,@function
        .size           $complexMul$__internal_trig_reduction_slowpathd,(.L_x_72 - $complexMul$__internal_trig_reduction_slowpathd)
$complexMul$__internal_trig_reduction_slowpathd:
[--C-:B------:R-:W-:Y:S01]  /*2f20*/  SHF.R.U32.HI R18, RZ, 0x14, R19.reuse ;  /* 0x00000014ff127819 */ /* 0x100fe20000011613 */
[----:B------:R-:W-:Y:S02]  /*2f30*/  IMAD.MOV.U32 R11, RZ, RZ, R19 ;  /* 0x000000ffff0b7224 */ /* 0x000fe400078e0013 */
[----:B------:R-:W-:Y:S01]  /*2f40*/  IMAD.MOV.U32 R8, RZ, RZ, RZ ;  /* 0x000000ffff087224 */ /* 0x000fe200078e00ff */
[----:B------:R-:W-:-:S04]  /*2f50*/  LOP3.LUT R9, R18, 0x7ff, RZ, 0xc0, !PT ;  /* 0x000007ff12097812 */ /* 0x000fc800078ec0ff */
[----:B------:R-:W-:-:S13]  /*2f60*/  ISETP.NE.AND P0, PT, R9, 0x7ff, PT ;  /* 0x000007ff0900780c */ /* 0x000fda0003f05270 */
[----:B------:R-:W-:Y:S05]  /*2f70*/  @!P0 BRA `(.L_x_59) ;  /* 0x0000000800548947 */ /* 0x000fea0003800000 */
[----:B------:R-:W-:Y:S01]  /*2f80*/  VIADD R8, R9, 0xfffffc00 ;  /* 0xfffffc0009087836 */ /* 0x000fe20000000000 */
[----:B------:R-:W-:Y:S01]  /*2f90*/  BSSY.RECONVERGENT B2, `(.L_x_60) ;  /* 0x0000032000027945 */ /* 0x000fe20003800200 */
[----:B------:R-:W-:-:S03]  /*2fa0*/  CS2R R12, SRZ ;  /* 0x00000000000c7805 */ /* 0x000fc6000001ff00 */
[----:B------:R-:W-:Y:S02]  /*2fb0*/  SHF.R.U32.HI R16, RZ, 0x6, R8 ;  /* 0x00000006ff107819 */ /* 0x000fe40000011608 */
[----:B------:R-:W-:Y:S02]  /*2fc0*/  ISETP.GE.U32.AND P0, PT, R8, 0x80, PT ;  /* 0x000000800800780c */ /* 0x000fe40003f06070 */
[C---:B------:R-:W-:Y:S02]  /*2fd0*/  IADD3 R8, PT, PT, -R16.reuse, 0x13, RZ ;  /* 0x0000001310087810 */ /* 0x040fe40007ffe1ff */
[----:B------:R-:W-:Y:S02]  /*2fe0*/  IADD3 R14, PT, PT, -R16, 0xf, RZ ;  /* 0x0000000f100e7810 */ /* 0x000fe40007ffe1ff */
[----:B------:R-:W-:-:S04]  /*2ff0*/  SEL R15, R8, 0x12, P0 ;  /* 0x00000012080f7807 */ /* 0x000fc80000000000 */
[----:B------:R-:W-:-:S13]  /*3000*/  ISETP.GE.AND P0, PT, R14, R15, PT ;  /* 0x0000000f0e00720c */ /* 0x000fda0003f06270 */
[----:B------:R-:W-:Y:S05]  /*3010*/  @P0 BRA `(.L_x_61) ;  /* 0x0000000000a40947 */ /* 0x000fea0003800000 */
[----:B------:R-:W0:Y:S01]  /*3020*/  LDC.64 R8, c[0x0][0x358] ;  /* 0x0000d600ff087b82 */ /* 0x000e220000000a00 */
[C---:B------:R-:W-:Y:S01]  /*3030*/  SHF.L.U64.HI R27, R10.reuse, 0xb, R11 ;  /* 0x0000000b0a1b7819 */ /* 0x040fe2000001020b */
[----:B------:R-:W-:Y:S01]  /*3040*/  BSSY.RECONVERGENT B3, `(.L_x_62) ;  /* 0x0000021000037945 */ /* 0x000fe20003800200 */
[----:B------:R-:W-:Y:S01]  /*3050*/  IMAD.SHL.U32 R17, R10, 0x800, RZ ;  /* 0x000008000a117824 */ /* 0x000fe200078e00ff */
[----:B------:R-:W-:Y:S01]  /*3060*/  IADD3 R15, PT, PT, RZ, -R16, -R15 ;  /* 0x80000010ff0f7210 */ /* 0x000fe20007ffe80f */
[----:B------:R-:W-:Y:S01]  /*3070*/  IMAD.MOV.U32 R25, RZ, RZ, RZ ;  /* 0x000000ffff197224 */ /* 0x000fe200078e00ff */
[----:B------:R-:W-:Y:S02]  /*3080*/  CS2R R12, SRZ ;  /* 0x00000000000c7805 */ /* 0x000fe4000001ff00 */
[----:B------:R-:W-:-:S07]  /*3090*/  LOP3.LUT R27, R27, 0x80000000, RZ, 0xfc, !PT ;  /* 0x800000001b1b7812 */ /* 0x000fce00078efcff */
.L_x_63:
[----:B------:R-:W1:Y:S01]  /*30a0*/  LDC.64 R10, c[0x4][RZ] ;  /* 0x01000000ff0a7b82 */ /* 0x000e620000000a00 */
[----:B0-----:R-:W-:Y:S02]  /*30b0*/  R2UR UR4, R8 ;  /* 0x00000000080472ca */ /* 0x001fe400000e0000 */
[----:B------:R-:W-:Y:S01]  /*30c0*/  R2UR UR5, R9 ;  /* 0x00000000090572ca */ /* 0x000fe200000e0000 */
[----:B-1----:R-:W-:-:S12]  /*30d0*/  IMAD.WIDE R10, R14, 0x8, R10 ;  /* 0x000000080e0a7825 */ /* 0x002fd800078e020a */
[----:B------:R-:W2:Y:S01]  /*30e0*/  LDG.E.64.CONSTANT R10, desc[UR4][R10.64] ;  /* 0x000000040a0a7981 */ /* 0x000ea2000c1e9b00 */
[----:B------:R-:W-:Y:S02]  /*30f0*/  VIADD R15, R15, 0x1 ;  /* 0x000000010f0f7836 */ /* 0x000fe40000000000 */
[----:B------:R-:W-:Y:S02]  /*3100*/  VIADD R14, R14, 0x1 ;  /* 0x000000010e0e7836 */ /* 0x000fe40000000000 */
[----:B--2---:R-:W-:-:S04]  /*3110*/  IMAD.WIDE.U32 R12, P2, R10, R17, R12 ;  /* 0x000000110a0c7225 */ /* 0x004fc8000784000c */
[C---:B------:R-:W-:Y:S02]  /*3120*/  IMAD R29, R10.reuse, R27, RZ ;  /* 0x0000001b0a1d7224 */ /* 0x040fe400078e02ff */
[----:B------:R-:W-:Y:S02]  /*3130*/  IMAD R26, R11, R17, RZ ;  /* 0x000000110b1a7224 */ /* 0x000fe400078e02ff */
[----:B------:R-:W-:Y:S01]  /*3140*/  IMAD.HI.U32 R28, R10, R27, RZ ;  /* 0x0000001b0a1c7227 */ /* 0x000fe200078e00ff */
[----:B------:R-:W-:-:S03]  /*3150*/  IADD3 R13, P0, PT, R29, R13, RZ ;  /* 0x0000000d1d0d7210 */ /* 0x000fc60007f1e0ff */
[----:B------:R-:W-:Y:S01]  /*3160*/  IMAD.X R28, RZ, RZ, R28, P2 ;  /* 0x000000ffff1c7224 */ /* 0x000fe200010e061c */
[----:B------:R-:W-:Y:S01]  /*3170*/  IADD3 R13, P1, PT, R26, R13, RZ ;  /* 0x0000000d1a0d7210 */ /* 0x000fe20007f3e0ff */
[----:B------:R-:W-:-:S04]  /*3180*/  IMAD.HI.U32 R26, R11, R17, RZ ;  /* 0x000000110b1a7227 */ /* 0x000fc800078e00ff */
[----:B------:R-:W-:Y:S01]  /*3190*/  IMAD.HI.U32 R10, R11, R27, RZ ;  /* 0x0000001b0b0a7227 */ /* 0x000fe200078e00ff */
[----:B------:R-:W-:-:S03]  /*31a0*/  IADD3.X R26, P0, PT, R26, R28, RZ, P0, !PT ;  /* 0x0000001c1a1a7210 */ /* 0x000fc6000071e4ff */
[----:B------:R-:W-:Y:S02]  /*31b0*/  IMAD R11, R11, R27, RZ ;  /* 0x0000001b0b0b7224 */ /* 0x000fe400078e02ff */
[----:B------:R-:W-:Y:S01]  /*31c0*/  IMAD.X R10, RZ, RZ, R10, P0 ;  /* 0x000000ffff0a7224 */ /* 0x000fe200000e060a */
[----:B------:R-:W-:Y:S01]  /*31d0*/  ISETP.NE.AND P0, PT, R15, -0xf, PT ;  /* 0xfffffff10f00780c */ /* 0x000fe20003f05270 */
[----:B------:R-:W-:Y:S01]  /*31e0*/  IMAD R29, R25, 0x8, R1 ;  /* 0x00000008191d7824 */ /* 0x000fe200078e0201 */
[----:B------:R-:W-:Y:S01]  /*31f0*/  IADD3.X R26, P1, PT, R11, R26, RZ, P1, !PT ;  /* 0x0000001a0b1a7210 */ /* 0x000fe20000f3e4ff */
[----:B------:R-:W-:-:S03]  /*3200*/  VIADD R25, R25, 0x1 ;  /* 0x0000000119197836 */ /* 0x000fc60000000000 */
[----:B------:R0:W-:Y:S02]  /*3210*/  STL.64 [R29], R12 ;  /* 0x0000000c1d007387 */ /* 0x0001e40000100a00 */
[----:B0-----:R-:W-:Y:S02]  /*3220*/  IMAD.X R13, RZ, RZ, R10, P1 ;  /* 0x000000ffff0d7224 */ /* 0x001fe400008e060a */
[----:B------:R-:W-:-:S03]  /*3230*/  IMAD.MOV.U32 R12, RZ, RZ, R26 ;  /* 0x000000ffff0c7224 */ /* 0x000fc600078e001a */
[----:B------:R-:W-:Y:S05]  /*3240*/  @P0 BRA `(.L_x_63) ;  /* 0xfffffffc00940947 */ /* 0x000fea000383ffff */
[----:B------:R-:W-:Y:S05]  /*3250*/  BSYNC.RECONVERGENT B3 ;  /* 0x0000000000037941 */ /* 0x000fea0003800200 */
.L_x_62:
[----:B------:R-:W-:Y:S02]  /*3260*/  LOP3.LUT R8, R18, 0x7ff, RZ, 0xc0, !PT ;  /* 0x000007ff12087812 */ /* 0x000fe400078ec0ff */
[----:B------:R-:W-:-:S03]  /*3270*/  IADD3 R14, PT, PT, -R16, 0x13, RZ ;  /* 0x00000013100e7810 */ /* 0x000fc60007ffe1ff */
[----:B------:R-:W-:-:S05]  /*3280*/  VIADD R8, R8, 0xfffffc00 ;  /* 0xfffffc0008087836 */ /* 0x000fca0000000000 */
[----:B------:R-:W-:-:S04]  /*3290*/  ISETP.GE.U32.AND P0, PT, R8, 0x80, PT ;  /* 0x000000800800780c */ /* 0x000fc80003f06070 */
[----:B------:R-:W-:-:S09]  /*32a0*/  SEL R14, R14, 0x12, P0 ;  /* 0x000000120e0e7807 */ /* 0x000fd20000000000 */
.L_x_61:
[----:B------:R-:W-:Y:S05]  /*32b0*/  BSYNC.RECONVERGENT B2 ;  /* 0x0000000000027941 */ /* 0x000fea0003800200 */
.L_x_60:
[----:B------:R-:W-:Y:S01]  /*32c0*/  LOP3.LUT P0, R25, R18, 0x3f, RZ, 0xc0, !PT ;  /* 0x0000003f12197812 */ /* 0x000fe2000780c0ff */
[----:B------:R-:W-:-:S04]  /*32d0*/  IMAD.IADD R16, R16, 0x1, R14 ;  /* 0x0000000110107824 */ /* 0x000fc800078e020e */
[----:B------:R-:W-:-:S05]  /*32e0*/  IMAD.U32 R29, R16, 0x8, R1 ;  /* 0x00000008101d7824 */ /* 0x000fca00078e0001 */
[----:B------:R0:W-:Y:S04]  /*32f0*/  STL.64 [R29+-0x78], R12 ;  /* 0xffff880c1d007387 */ /* 0x0001e80000100a00 */
[----:B------:R-:W2:Y:S04]  /*3300*/  @P0 LDL.64 R14, [R1+0x8] ;  /* 0x00000800010e0983 */ /* 0x000ea80000100a00 */
[----:B------:R-:W3:Y:S04]  /*3310*/  LDL.64 R10, [R1+0x10] ;  /* 0x00001000010a7983 */ /* 0x000ee80000100a00 */
[----:B------:R-:W4:Y:S01]  /*3320*/  LDL.64 R8, [R1+0x18] ;  /* 0x0000180001087983 */ /* 0x000f220000100a00 */
[----:B------:R-:W-:Y:S01]  /*3330*/  BSSY.RECONVERGENT B2, `(.L_x_64) ;  /* 0x0000035000027945 */ /* 0x000fe20003800200 */
[----:B--2---:R-:W-:-:S02]  /*3340*/  @P0 SHF.R.U64 R16, R14, 0x1, R15 ;  /* 0x000000010e100819 */ /* 0x004fc4000000120f */
[----:B------:R-:W-:Y:S02]  /*3350*/  @P0 SHF.R.U32.HI R18, RZ, 0x1, R15 ;  /* 0x00000001ff120819 */ /* 0x000fe4000001160f */
[----:B------:R-:W-:Y:S02]  /*3360*/  @P0 LOP3.LUT R15, R25, 0x3f, RZ, 0x3c, !PT ;  /* 0x0000003f190f0812 */ /* 0x000fe400078e3cff */
[----:B---3--:R-:W-:Y:S02]  /*3370*/  @P0 SHF.L.U32 R17, R10, R25, RZ ;  /* 0x000000190a110219 */ /* 0x008fe400000006ff */
[----:B0-----:R-:W-:Y:S02]  /*3380*/  @P0 SHF.R.U64 R12, R16, R15, R18 ;  /* 0x0000000f100c0219 */ /* 0x001fe40000001212 */
[--C-:B------:R-:W-:Y:S02]  /*3390*/  @P0 SHF.R.U32.HI R14, RZ, 0x1, R11.reuse ;  /* 0x00000001ff0e0819 */ /* 0x100fe4000001160b */
[----:B------:R-:W-:-:S02]  /*33a0*/  @P0 SHF.R.U64 R27, R10, 0x1, R11 ;  /* 0x000000010a1b0819 */ /* 0x000fc4000000120b */
[----:B------:R-:W-:Y:S02]  /*33b0*/  @P0 SHF.L.U64.HI R26, R10, R25, R11 ;  /* 0x000000190a1a0219 */ /* 0x000fe4000001020b */
[----:B------:R-:W-:Y:S02]  /*33c0*/  @P0 SHF.R.U32.HI R13, RZ, R15, R18 ;  /* 0x0000000fff0d0219 */ /* 0x000fe40000011612 */
[----:B------:R-:W-:Y:S02]  /*33d0*/  @P0 LOP3.LUT R10, R17, R12, RZ, 0xfc, !PT ;  /* 0x0000000c110a0212 */ /* 0x000fe400078efcff */
[----:B----4-:R-:W-:Y:S02]  /*33e0*/  @P0 SHF.L.U32 R16, R8, R25, RZ ;  /* 0x0000001908100219 */ /* 0x010fe400000006ff */
[----:B------:R-:W-:Y:S02]  /*33f0*/  @P0 SHF.R.U64 R27, R27, R15, R14 ;  /* 0x0000000f1b1b0219 */ /* 0x000fe4000000120e */
[----:B------:R-:W-:-:S02]  /*3400*/  @P0 LOP3.LUT R11, R26, R13, RZ, 0xfc, !PT ;  /* 0x0000000d1a0b0212 */ /* 0x000fc400078efcff */
[----:B------:R-:W-:Y:S01]  /*3410*/  @P0 SHF.R.U32.HI R15, RZ, R15, R14 ;  /* 0x0000000fff0f0219 */ /* 0x000fe2000001160e */
[----:B------:R-:W-:Y:S01]  /*3420*/  IMAD.SHL.U32 R14, R10, 0x4, RZ ;  /* 0x000000040a0e7824 */ /* 0x000fe200078e00ff */
[----:B------:R-:W-:Y:S02]  /*3430*/  @P0 SHF.L.U64.HI R12, R8, R25, R9 ;  /* 0x00000019080c0219 */ /* 0x000fe40000010209 */
[----:B------:R-:W-:Y:S02]  /*3440*/  @P0 LOP3.LUT R8, R16, R27, RZ, 0xfc, !PT ;  /* 0x0000001b10080212 */ /* 0x000fe400078efcff */
[----:B------:R-:W-:Y:S02]  /*3450*/  SHF.L.U64.HI R10, R10, 0x2, R11 ;  /* 0x000000020a0a7819 */ /* 0x000fe4000001020b */
[----:B------:R-:W-:Y:S02]  /*3460*/  @P0 LOP3.LUT R9, R12, R15, RZ, 0xfc, !PT ;  /* 0x0000000f0c090212 */ /* 0x000fe400078efcff */
[----:B------:R-:W-:-:S02]  /*3470*/  SHF.L.W.U32.HI R11, R11, 0x2, R8 ;  /* 0x000000020b0b7819 */ /* 0x000fc40000010e08 */
[----:B------:R-:W-:Y:S02]  /*3480*/  IADD3 RZ, P0, PT, RZ, -R14, RZ ;  /* 0x8000000effff7210 */ /* 0x000fe40007f1e0ff */
[----:B------:R-:W-:Y:S02]  /*3490*/  LOP3.LUT R12, RZ, R10, RZ, 0x33, !PT ;  /* 0x0000000aff0c7212 */ /* 0x000fe400078e33ff */
[----:B------:R-:W-:Y:S02]  /*34a0*/  SHF.L.W.U32.HI R8, R8, 0x2, R9 ;  /* 0x0000000208087819 */ /* 0x000fe40000010e09 */
[----:B------:R-:W-:Y:S02]  /*34b0*/  LOP3.LUT R13, RZ, R11, RZ, 0x33, !PT ;  /* 0x0000000bff0d7212 */ /* 0x000fe400078e33ff */
[----:B------:R-:W-:Y:S02]  /*34c0*/  IADD3.X R15, P0, PT, RZ, R12, RZ, P0, !PT ;  /* 0x0000000cff0f7210 */ /* 0x000fe4000071e4ff */
[----:B------:R-:W-:-:S02]  /*34d0*/  LOP3.LUT R12, RZ, R8, RZ, 0x33, !PT ;  /* 0x00000008ff0c7212 */ /* 0x000fc400078e33ff */
[----:B------:R-:W-:Y:S02]  /*34e0*/  IADD3.X R16, P1, PT, RZ, R13, RZ, P0, !PT ;  /* 0x0000000dff107210 */ /* 0x000fe4000073e4ff */
[----:B------:R-:W-:-:S03]  /*34f0*/  ISETP.GT.U32.AND P2, PT, R11, -0x1, PT ;  /* 0xffffffff0b00780c */ /* 0x000fc60003f44070 */
[----:B------:R-:W-:Y:S01]  /*3500*/  IMAD.X R13, RZ, RZ, R12, P1 ;  /* 0x000000ffff0d7224 */ /* 0x000fe200008e060c */
[----:B------:R-:W-:-:S04]  /*3510*/  ISETP.GT.AND.EX P0, PT, R8, -0x1, PT, P2 ;  /* 0xffffffff0800780c */ /* 0x000fc80003f04320 */
[----:B------:R-:W-:Y:S02]  /*3520*/  SEL R13, R8, R13, P0 ;  /* 0x0000000d080d7207 */ /* 0x000fe40000000000 */
[----:B------:R-:W-:Y:S02]  /*3530*/  SEL R16, R11, R16, P0 ;  /* 0x000000100b107207 */ /* 0x000fe40000000000 */
[----:B------:R-:W-:-:S04]  /*3540*/  ISETP.NE.U32.AND P1, PT, R13, RZ, PT ;  /* 0x000000ff0d00720c */ /* 0x000fc80003f25070 */
[----:B------:R-:W-:Y:S01]  /*3550*/  SEL R11, R16, R13, !P1 ;  /* 0x0000000d100b7207 */ /* 0x000fe20004800000 */
[----:B------:R-:W-:-:S05]  /*3560*/  @!P0 IMAD.MOV R14, RZ, RZ, -R14 ;  /* 0x000000ffff0e8224 */ /* 0x000fca00078e0a0e */
[----:B------:R-:W0:Y:S02]  /*3570*/  FLO.U32 R11, R11 ;  /* 0x0000000b000b7300 */ /* 0x000e2400000e0000 */
[C---:B0-----:R-:W-:Y:S02]  /*3580*/  IADD3 R17, PT, PT, -R11.reuse, 0x1f, RZ ;  /* 0x0000001f0b117810 */ /* 0x041fe40007ffe1ff */
[----:B------:R-:W-:-:S03]  /*3590*/  IADD3 R12, PT, PT, -R11, 0x3f, RZ ;  /* 0x0000003f0b0c7810 */ /* 0x000fc60007ffe1ff */
[----:B------:R-:W-:Y:S01]  /*35a0*/  @P1 IMAD.MOV R12, RZ, RZ, R17 ;  /* 0x000000ffff0c1224 */ /* 0x000fe200078e0211 */
[----:B------:R-:W-:-:S04]  /*35b0*/  SEL R17, R10, R15, P0 ;  /* 0x0000000f0a117207 */ /* 0x000fc80000000000 */
[----:B------:R-:W-:-:S13]  /*35c0*/  ISETP.NE.AND P1, PT, R12, RZ, PT ;  /* 0x000000ff0c00720c */ /* 0x000fda0003f25270 */
[----:B------:R-:W-:Y:S05]  /*35d0*/  @!P1 BRA `(.L_x_65) ;  /* 0x0000000000289947 */ /* 0x000fea0003800000 */
[----:B------:R-:W-:Y:S02]  /*35e0*/  LOP3.LUT R11, R12, 0x3f, RZ, 0xc0, !PT ;  /* 0x0000003f0c0b7812 */ /* 0x000fe400078ec0ff */
[--C-:B------:R-:W-:Y:S02]  /*35f0*/  SHF.R.U64 R15, R14, 0x1, R17.reuse ;  /* 0x000000010e0f7819 */ /* 0x100fe40000001211 */
[----:B------:R-:W-:Y:S02]  /*3600*/  SHF.R.U32.HI R17, RZ, 0x1, R17 ;  /* 0x00000001ff117819 */ /* 0x000fe40000011611 */
[----:B------:R-:W-:Y:S02]  /*3610*/  LOP3.LUT R10, R12, 0x3f, RZ, 0xc, !PT ;  /* 0x0000003f0c0a7812 */ /* 0x000fe400078e0cff */
[CC--:B------:R-:W-:Y:S02]  /*3620*/  SHF.L.U64.HI R13, R16.reuse, R11.reuse, R13 ;  /* 0x0000000b100d7219 */ /* 0x0c0fe4000001020d */
[----:B------:R-:W-:-:S02]  /*3630*/  SHF.L.U32 R11, R16, R11, RZ ;  /* 0x0000000b100b7219 */ /* 0x000fc400000006ff */
[-CC-:B------:R-:W-:Y:S02]  /*3640*/  SHF.R.U64 R16, R15, R10.reuse, R17.reuse ;  /* 0x0000000a0f107219 */ /* 0x180fe40000001211 */
[----:B------:R-:W-:Y:S02]  /*3650*/  SHF.R.U32.HI R10, RZ, R10, R17 ;  /* 0x0000000aff0a7219 */ /* 0x000fe40000011611 */
[----:B------:R-:W-:Y:S02]  /*3660*/  LOP3.LUT R16, R11, R16, RZ, 0xfc, !PT ;  /* 0x000000100b107212 */ /* 0x000fe400078efcff */
[----:B------:R-:W-:-:S07]  /*3670*/  LOP3.LUT R13, R13, R10, RZ, 0xfc, !PT ;  /* 0x0000000a0d0d7212 */ /* 0x000fce00078efcff */
.L_x_65:
[----:B------:R-:W-:Y:S05]  /*3680*/  BSYNC.RECONVERGENT B2 ;  /* 0x0000000000027941 */ /* 0x000fea0003800200 */
.L_x_64:
[----:B------:R-:W-:-:S04]  /*3690*/  IMAD.WIDE.U32 R14, R16, 0x2168c235, RZ ;  /* 0x2168c235100e7825 */ /* 0x000fc800078e00ff */
[----:B------:R-:W-:Y:S01]  /*36a0*/  IMAD.MOV.U32 R10, RZ, RZ, R15 ;  /* 0x000000ffff0a7224 */ /* 0x000fe200078e000f */
[----:B------:R-:W-:Y:S01]  /*36b0*/  IADD3 RZ, P1, PT, R14, R14, RZ ;  /* 0x0000000e0eff7210 */ /* 0x000fe20007f3e0ff */
[----:B------:R-:W-:Y:S02]  /*36c0*/  IMAD.MOV.U32 R11, RZ, RZ, RZ ;  /* 0x000000ffff0b7224 */ /* 0x000fe400078e00ff */
[----:B------:R-:W-:-:S04]  /*36d0*/  IMAD.HI.U32 R15, R13, -0x36f0255e, RZ ;  /* 0xc90fdaa20d0f7827 */ /* 0x000fc800078e00ff */
[----:B------:R-:W-:-:S04]  /*36e0*/  IMAD.WIDE.U32 R10, R16, -0x36f0255e, R10 ;  /* 0xc90fdaa2100a7825 */ /* 0x000fc800078e000a */
[C---:B------:R-:W-:Y:S02]  /*36f0*/  IMAD R17, R13.reuse, -0x36f0255e, RZ ;  /* 0xc90fdaa20d117824 */ /* 0x040fe400078e02ff */
[----:B------:R-:W-:-:S04]  /*3700*/  IMAD.WIDE.U32 R10, P2, R13, 0x2168c235, R10 ;  /* 0x2168c2350d0a7825 */ /* 0x000fc8000784000a */
[----:B------:R-:W-:Y:S01]  /*3710*/  IMAD.X R13, RZ, RZ, R15, P2 ;  /* 0x000000ffff0d7224 */ /* 0x000fe200010e060f */
[----:B------:R-:W-:Y:S02]  /*3720*/  IADD3 R11, P2, PT, R17, R11, RZ ;  /* 0x0000000b110b7210 */ /* 0x000fe40007f5e0ff */
[----:B------:R-:W-:Y:S02]  /*3730*/  IADD3.X RZ, P1, PT, R10, R10, RZ, P1, !PT ;  /* 0x0000000a0aff7210 */ /* 0x000fe40000f3e4ff */
[C---:B------:R-:W-:Y:S01]  /*3740*/  ISETP.GT.U32.AND P3, PT, R11.reuse, RZ, PT ;  /* 0x000000ff0b00720c */ /* 0x040fe20003f64070 */
[----:B------:R-:W-:Y:S01]  /*3750*/  IMAD.X R13, RZ, RZ, R13, P2 ;  /* 0x000000ffff0d7224 */ /* 0x000fe200010e060d */
[----:B------:R-:W-:-:S04]  /*3760*/  IADD3.X R10, P2, PT, R11, R11, RZ, P1, !PT ;  /* 0x0000000b0b0a7210 */ /* 0x000fc80000f5e4ff */
[C---:B------:R-:W-:Y:S01]  /*3770*/  ISETP.GT.AND.EX P1, PT, R13.reuse, RZ, PT, P3 ;  /* 0x000000ff0d00720c */ /* 0x040fe20003f24330 */
[----:B------:R-:W-:-:S03]  /*3780*/  IMAD.X R14, R13, 0x1, R13, P2 ;  /* 0x000000010d0e7824 */ /* 0x000fc600010e060d */
[----:B------:R-:W-:Y:S02]  /*3790*/  SEL R10, R10, R11, P1 ;  /* 0x0000000b0a0a7207 */ /* 0x000fe40000800000 */
[----:B------:R-:W-:Y:S02]  /*37a0*/  SEL R13, R14, R13, P1 ;  /* 0x0000000d0e0d7207 */ /* 0x000fe40000800000 */
[----:B------:R-:W-:Y:S02]  /*37b0*/  IADD3 R10, P2, PT, R10, 0x1, RZ ;  /* 0x000000010a0a7810 */ /* 0x000fe40007f5e0ff */
[----:B------:R-:W-:Y:S02]  /*37c0*/  SEL R15, RZ, 0xffffffff, !P1 ;  /* 0xffffffffff0f7807 */ /* 0x000fe40004800000 */
[----:B------:R-:W-:Y:S01]  /*37d0*/  LOP3.LUT P1, R11, R19, 0x80000000, RZ, 0xc0, !PT ;  /* 0x80000000130b7812 */ /* 0x000fe2000782c0ff */
[----:B------:R-:W-:Y:S02]  /*37e0*/  IMAD.X R13, RZ, RZ, R13, P2 ;  /* 0x000000ffff0d7224 */ /* 0x000fe400010e060d */
[----:B------:R-:W-:Y:S01]  /*37f0*/  IMAD.IADD R12, R15, 0x1, -R12 ;  /* 0x000000010f0c7824 */ /* 0x000fe200078e0a0c */
[----:B------:R-:W-:-:S02]  /*3800*/  SHF.R.U32.HI R15, RZ, 0x1e, R9 ;  /* 0x0000001eff0f7819 */ /* 0x000fc40000011609 */
[----:B------:R-:W-:Y:S01]  /*3810*/  SHF.R.U64 R10, R10, 0xa, R13 ;  /* 0x0000000a0a0a7819 */ /* 0x000fe2000000120d */
[----:B------:R-:W-:Y:S01]  /*3820*/  IMAD.SHL.U32 R12, R12, 0x100000, RZ ;  /* 0x001000000c0c7824 */ /* 0x000fe200078e00ff */
[----:B------:R-:W-:Y:S02]  /*3830*/  LEA.HI R8, R8, R15, RZ, 0x1 ;  /* 0x0000000f08087211 */ /* 0x000fe400078f08ff */
[----:B------:R-:W-:Y:S02]  /*3840*/  IADD3 R10, P2, PT, R10, 0x1, RZ ;  /* 0x000000010a0a7810 */ /* 0x000fe40007f5e0ff */
[----:B------:R-:W-:Y:S01]  /*3850*/  @!P0 LOP3.LUT R11, R11, 0x80000000, RZ, 0x3c, !PT ;  /* 0x800000000b0b8812 */ /* 0x000fe200078e3cff */
[----:B------:R-:W-:Y:S01]  /*3860*/  @P1 IMAD.MOV R8, RZ, RZ, -R8 ;  /* 0x000000ffff081224 */ /* 0x000fe200078e0a08 */
[----:B------:R-:W-:-:S04]  /*3870*/  LEA.HI.X R13, R13, RZ, RZ, 0x16, P2 ;  /* 0x000000ff0d0d7211 */ /* 0x000fc800010fb4ff */
[--C-:B------:R-:W-:Y:S02]  /*3880*/  SHF.R.U64 R10, R10, 0x1, R13.reuse ;  /* 0x000000010a0a7819 */ /* 0x100fe4000000120d */
[----:B------:R-:W-:Y:S02]  /*3890*/  SHF.R.U32.HI R9, RZ, 0x1, R13 ;  /* 0x00000001ff097819 */ /* 0x000fe4000001160d */
[----:B------:R-:W-:-:S04]  /*38a0*/  IADD3 R10, P2, P3, RZ, RZ, R10 ;  /* 0x000000ffff0a7210 */ /* 0x000fc80007b5e00a */
[----:B------:R-:W-:-:S04]  /*38b0*/  IADD3.X R12, PT, PT, R12, 0x3fe00000, R9, P2, P3 ;  /* 0x3fe000000c0c7810 */ /* 0x000fc800017e6409 */
[----:B------:R-:W-:-:S07]  /*38c0*/  LOP3.LUT R11, R12, R11, RZ, 0xfc, !PT ;  /* 0x0000000b0c0b7212 */ /* 0x000fce00078efcff */
.L_x_59:
[----:B------:R-:W-:-:S04]  /*38d0*/  IMAD.MOV.U32 R25, RZ, RZ, 0x0 ;  /* 0x00000000ff197424 */ /* 0x000fc800078e00ff */
[----:B------:R-:W-:Y:S05]  /*38e0*/  RET.REL.NODEC R24 `(complexMul) ;  /* 0xffffffc418c47950 */ /* 0x000fea0003c3ffff */
.L_x_66:
        /* <DEDUP_REMOVED lines=9> */
.L_x_72:


//--------------------- .nv.global.init           --------------------------
	.section	.nv.global.init,"aw",@progbits
	.align	16
.nv.global.init:
	.type		__cudart_sin_cos_coeffs,@object
	.size		__cudart_sin_cos_coeffs,(__cudart_i2opi_d - __cudart_sin_cos_coeffs)
__cudart_sin_cos_coeffs:
        /*0000*/ 	.byte	0x46, 0xd2, 0xb0, 0x2c, 0xf1, 0xe5, 0x5a, 0xbe, 0x92, 0xe3, 0xac, 0x69, 0xe3, 0x1d, 0xc7, 0x3e
        /*0010*/ 	.byte	0xa1, 0x62, 0xdb, 0x19, 0xa0, 0x01, 0x2a, 0xbf, 0x18, 0x08, 0x11, 0x11, 0x11, 0x11, 0x81, 0x3f
        /*0020*/ 	.byte	0x54, 0x55, 0x55, 0x55, 0x55, 0x55, 0xc5, 0xbf, 0x00, 0x00, 0x00, 0x00, 0x00, 0x00, 0x00, 0x00
        /*0030*/ 	.byte	0x00, 0x00, 0x00, 0x00, 0x00, 0x00, 0x00, 0x00, 0x64, 0x81, 0xfd, 0x20, 0x83, 0xff, 0xa8, 0xbd
        /*0040*/ 	.byte	0x28, 0x85, 0xef, 0xc1, 0xa7, 0xee, 0x21, 0x3e, 0xd9, 0xe6, 0x06, 0x8e, 0x4f, 0x7e, 0x92, 0xbe
        /*0050*/ 	.byte	0xe9, 0xbc, 0xdd, 0x19, 0xa0, 0x01, 0xfa, 0x3e, 0x47, 0x5d, 0xc1, 0x16, 0x6c, 0xc1, 0x56, 0xbf
        /*0060*/ 	.byte	0x51, 0x55, 0x55, 0x55, 0x55, 0x55, 0xa5, 0x3f, 0x00, 0x00, 0x00, 0x00, 0x00, 0x00, 0xe0, 0xbf
        /*0070*/ 	.byte	0x00, 0x00, 0x00, 0x00, 0x00, 0x00, 0xf0, 0x3f, 0x00, 0x00, 0x00, 0x00, 0x00, 0x00, 0x00, 0x00
	.type		__cudart_i2opi_d,@object
	.size		__cudart_i2opi_d,(.L_0 - __cudart_i2opi_d)
__cudart_i2opi_d:
        /* <DEDUP_REMOVED lines=9> */
.L_0:


//--------------------- .nv.shared.reserved.0     --------------------------
	.section	.nv.shared.reserved.0,"aw",@nobits
	.weak		__nv_reservedSMEM_offset_0_alias
	.size		__nv_reservedSMEM_offset_0_alias, 0, 64
	.other		__nv_reservedSMEM_offset_0_alias,@"STO_CUDA_RESERVED_SHARED STV_DEFAULT"
__nv_reservedSMEM_offset_0_alias:
	.zero		0
	.zero		64


//--------------------- .nv.constant0.scale       --------------------------
	.section	.nv.constant0.scale,"a",@progbits
	.sectionflags	@""
	.align	4
.nv.constant0.scale:
	.zero		916


//--------------------- .nv.constant0.typecaste   --------------------------
	.section	.nv.constant0.typecaste,"a",@progbits
	.sectionflags	@""
	.align	4
.nv.constant0.typecaste:
	.zero		916


//--------------------- .nv.constant0.complexMul  --------------------------
	.section	.nv.constant0.complexMul,"a",@progbits
	.sectionflags	@""
	.align	4
.nv.constant0.complexMul:
	.zero		944


//--------------------- SYMBOLS --------------------------

	.type		.nv.reservedSmem.offset0,@object
	.size		.nv.reservedSmem.offset0,0x4
